//
// Generated by NVIDIA NVVM Compiler
//
// Compiler Build ID: CL-36424714
// Cuda compilation tools, release 13.0, V13.0.88
// Based on NVVM 20.0.0
//

.version 9.0
.target sm_100
.address_size 64


.func  (.param .b32 func_retval0) _Z7recurseiiPiS_i(
	.param .b32 _Z7recurseiiPiS_i_param_0,
	.param .b32 _Z7recurseiiPiS_i_param_1,
	.param .b64 _Z7recurseiiPiS_i_param_2,
	.param .b64 _Z7recurseiiPiS_i_param_3,
	.param .b32 _Z7recurseiiPiS_i_param_4
)
{
	.local .align 16 .b8 	__local_depot0[400];
	.reg .b64 	%SP;
	.reg .b64 	%SPL;
	.reg .pred 	%p<28>;
	.reg .b32 	%r<87>;
	.reg .b64 	%rd<47>;

	mov.u64 	%SPL, __local_depot0;
	ld.param.u32 	%r29, [_Z7recurseiiPiS_i_param_0];
	ld.param.u32 	%r30, [_Z7recurseiiPiS_i_param_1];
	ld.param.u64 	%rd20, [_Z7recurseiiPiS_i_param_2];
	ld.param.u64 	%rd21, [_Z7recurseiiPiS_i_param_3];
	ld.param.u32 	%r31, [_Z7recurseiiPiS_i_param_4];
	cvta.to.global.u64 	%rd1, %rd21;
	cvta.to.local.u64 	%rd2, %rd20;
	add.u64 	%rd3, %SPL, 0;
	mov.b32 	%r32, 0;
	st.local.v4.u32 	[%rd3], {%r32, %r32, %r32, %r32};
	st.local.v4.u32 	[%rd3+16], {%r32, %r32, %r32, %r32};
	st.local.v4.u32 	[%rd3+32], {%r32, %r32, %r32, %r32};
	st.local.v4.u32 	[%rd3+48], {%r32, %r32, %r32, %r32};
	st.local.v4.u32 	[%rd3+64], {%r32, %r32, %r32, %r32};
	st.local.v4.u32 	[%rd3+80], {%r32, %r32, %r32, %r32};
	st.local.v4.u32 	[%rd3+96], {%r32, %r32, %r32, %r32};
	st.local.v4.u32 	[%rd3+112], {%r32, %r32, %r32, %r32};
	st.local.v4.u32 	[%rd3+128], {%r32, %r32, %r32, %r32};
	st.local.v4.u32 	[%rd3+144], {%r32, %r32, %r32, %r32};
	st.local.v4.u32 	[%rd3+160], {%r32, %r32, %r32, %r32};
	st.local.v4.u32 	[%rd3+176], {%r32, %r32, %r32, %r32};
	st.local.v4.u32 	[%rd3+192], {%r32, %r32, %r32, %r32};
	st.local.v4.u32 	[%rd3+208], {%r32, %r32, %r32, %r32};
	st.local.v4.u32 	[%rd3+224], {%r32, %r32, %r32, %r32};
	st.local.v4.u32 	[%rd3+240], {%r32, %r32, %r32, %r32};
	st.local.v4.u32 	[%rd3+256], {%r32, %r32, %r32, %r32};
	st.local.v4.u32 	[%rd3+272], {%r32, %r32, %r32, %r32};
	st.local.v4.u32 	[%rd3+288], {%r32, %r32, %r32, %r32};
	st.local.v4.u32 	[%rd3+304], {%r32, %r32, %r32, %r32};
	st.local.v4.u32 	[%rd3+320], {%r32, %r32, %r32, %r32};
	st.local.v4.u32 	[%rd3+336], {%r32, %r32, %r32, %r32};
	st.local.v4.u32 	[%rd3+352], {%r32, %r32, %r32, %r32};
	st.local.v4.u32 	[%rd3+368], {%r32, %r32, %r32, %r32};
	st.local.v4.u32 	[%rd3+384], {%r32, %r32, %r32, %r32};
	setp.lt.s32 	%p1, %r31, 1;
	@%p1 bra 	$L__BB0_7;
	mov.b32 	%r76, 0;
$L__BB0_2:
	add.s32 	%r2, %r76, 1;
	setp.ge.s32 	%p2, %r2, %r31;
	@%p2 bra 	$L__BB0_6;
	mul.wide.u32 	%rd23, %r76, 4;
	add.s64 	%rd24, %rd2, %rd23;
	ld.local.u32 	%r3, [%rd24];
	mov.u32 	%r77, %r2;
$L__BB0_4:
	mul.wide.u32 	%rd25, %r77, 4;
	add.s64 	%rd26, %rd2, %rd25;
	ld.local.u32 	%r34, [%rd26];
	sub.s32 	%r35, %r34, %r3;
	mul.wide.s32 	%rd27, %r35, 4;
	add.s64 	%rd4, %rd3, %rd27;
	ld.local.u32 	%r36, [%rd4];
	setp.eq.s32 	%p3, %r36, 1;
	@%p3 bra 	$L__BB0_35;
	mov.b32 	%r37, 1;
	st.local.u32 	[%rd4], %r37;
	add.s32 	%r77, %r77, 1;
	setp.ne.s32 	%p4, %r77, %r31;
	@%p4 bra 	$L__BB0_4;
$L__BB0_6:
	setp.eq.s32 	%p5, %r2, %r31;
	mov.u32 	%r76, %r2;
	@%p5 bra 	$L__BB0_7;
	bra.uni 	$L__BB0_2;
$L__BB0_7:
	add.s32 	%r38, %r29, -1;
	setp.eq.s32 	%p6, %r31, %r38;
	@%p6 bra 	$L__BB0_8;
	bra.uni 	$L__BB0_30;
$L__BB0_8:
	mov.b32 	%r49, 0;
	st.local.v4.u32 	[%rd3], {%r49, %r49, %r49, %r49};
	st.local.v4.u32 	[%rd3+16], {%r49, %r49, %r49, %r49};
	st.local.v4.u32 	[%rd3+32], {%r49, %r49, %r49, %r49};
	st.local.v4.u32 	[%rd3+48], {%r49, %r49, %r49, %r49};
	st.local.v4.u32 	[%rd3+64], {%r49, %r49, %r49, %r49};
	st.local.v4.u32 	[%rd3+80], {%r49, %r49, %r49, %r49};
	st.local.v4.u32 	[%rd3+96], {%r49, %r49, %r49, %r49};
	st.local.v4.u32 	[%rd3+112], {%r49, %r49, %r49, %r49};
	st.local.v4.u32 	[%rd3+128], {%r49, %r49, %r49, %r49};
	st.local.v4.u32 	[%rd3+144], {%r49, %r49, %r49, %r49};
	st.local.v4.u32 	[%rd3+160], {%r49, %r49, %r49, %r49};
	st.local.v4.u32 	[%rd3+176], {%r49, %r49, %r49, %r49};
	st.local.v4.u32 	[%rd3+192], {%r49, %r49, %r49, %r49};
	st.local.v4.u32 	[%rd3+208], {%r49, %r49, %r49, %r49};
	st.local.v4.u32 	[%rd3+224], {%r49, %r49, %r49, %r49};
	st.local.v4.u32 	[%rd3+240], {%r49, %r49, %r49, %r49};
	st.local.v4.u32 	[%rd3+256], {%r49, %r49, %r49, %r49};
	st.local.v4.u32 	[%rd3+272], {%r49, %r49, %r49, %r49};
	st.local.v4.u32 	[%rd3+288], {%r49, %r49, %r49, %r49};
	st.local.v4.u32 	[%rd3+304], {%r49, %r49, %r49, %r49};
	st.local.v4.u32 	[%rd3+320], {%r49, %r49, %r49, %r49};
	st.local.v4.u32 	[%rd3+336], {%r49, %r49, %r49, %r49};
	st.local.v4.u32 	[%rd3+352], {%r49, %r49, %r49, %r49};
	st.local.v4.u32 	[%rd3+368], {%r49, %r49, %r49, %r49};
	st.local.v4.u32 	[%rd3+384], {%r49, %r49, %r49, %r49};
	setp.lt.s32 	%p10, %r29, 1;
	@%p10 bra 	$L__BB0_15;
	mov.b32 	%r78, 0;
$L__BB0_10:
	add.s32 	%r7, %r78, 1;
	setp.ge.s32 	%p11, %r7, %r29;
	@%p11 bra 	$L__BB0_14;
	mul.wide.u32 	%rd29, %r78, 4;
	add.s64 	%rd30, %rd2, %rd29;
	ld.local.u32 	%r8, [%rd30];
	mov.u32 	%r79, %r7;
$L__BB0_12:
	mul.wide.u32 	%rd31, %r79, 4;
	add.s64 	%rd32, %rd2, %rd31;
	ld.local.u32 	%r51, [%rd32];
	sub.s32 	%r52, %r51, %r8;
	mul.wide.s32 	%rd33, %r52, 4;
	add.s64 	%rd5, %rd3, %rd33;
	ld.local.u32 	%r53, [%rd5];
	setp.eq.s32 	%p12, %r53, 1;
	@%p12 bra 	$L__BB0_23;
	mov.b32 	%r54, 1;
	st.local.u32 	[%rd5], %r54;
	add.s32 	%r79, %r79, 1;
	setp.ne.s32 	%p13, %r79, %r29;
	@%p13 bra 	$L__BB0_12;
$L__BB0_14:
	setp.eq.s32 	%p14, %r7, %r29;
	mov.u32 	%r78, %r7;
	@%p14 bra 	$L__BB0_15;
	bra.uni 	$L__BB0_10;
$L__BB0_15:
	mul.wide.s32 	%rd34, %r31, 4;
	add.s64 	%rd35, %rd2, %rd34;
	ld.local.u32 	%r55, [%rd35];
	add.s64 	%rd36, %rd1, %rd34;
	ld.global.u32 	%r56, [%rd36];
	setp.lt.s32 	%p15, %r55, %r56;
	setp.eq.s32 	%p16, %r56, 0;
	or.pred  	%p17, %p15, %p16;
	@%p17 bra 	$L__BB0_16;
	bra.uni 	$L__BB0_23;
$L__BB0_16:
	setp.lt.s32 	%p18, %r29, 1;
	mov.b32 	%r86, 1;
	@%p18 bra 	$L__BB0_34;
	and.b32  	%r11, %r29, 3;
	setp.lt.u32 	%p19, %r29, 4;
	mov.b32 	%r84, 0;
	@%p19 bra 	$L__BB0_20;
	and.b32  	%r84, %r29, 2147483644;
	neg.s32 	%r80, %r84;
	add.s64 	%rd44, %rd2, 8;
	add.s64 	%rd43, %rd1, 8;
$L__BB0_19:
	ld.local.u32 	%r59, [%rd44+-8];
	st.global.u32 	[%rd43+-8], %r59;
	ld.local.u32 	%r60, [%rd44+-4];
	st.global.u32 	[%rd43+-4], %r60;
	ld.local.u32 	%r61, [%rd44];
	st.global.u32 	[%rd43], %r61;
	ld.local.u32 	%r62, [%rd44+4];
	st.global.u32 	[%rd43+4], %r62;
	add.s32 	%r80, %r80, 4;
	add.s64 	%rd44, %rd44, 16;
	add.s64 	%rd43, %rd43, 16;
	setp.eq.s32 	%p20, %r80, 0;
	@%p20 bra 	$L__BB0_20;
	bra.uni 	$L__BB0_19;
$L__BB0_20:
	setp.eq.s32 	%p21, %r11, 0;
	@%p21 bra 	$L__BB0_34;
	mul.wide.u32 	%rd37, %r84, 4;
	add.s64 	%rd46, %rd1, %rd37;
	add.s64 	%rd45, %rd2, %rd37;
	neg.s32 	%r85, %r11;
$L__BB0_22:
	.pragma "nounroll";
	ld.local.u32 	%r65, [%rd45];
	st.global.u32 	[%rd46], %r65;
	add.s64 	%rd46, %rd46, 4;
	add.s64 	%rd45, %rd45, 4;
	add.s32 	%r85, %r85, 1;
	setp.ne.s32 	%p22, %r85, 0;
	@%p22 bra 	$L__BB0_22;
	bra.uni 	$L__BB0_34;
$L__BB0_23:
	mov.b32 	%r67, 0;
	st.local.v4.u32 	[%rd3], {%r67, %r67, %r67, %r67};
	st.local.v4.u32 	[%rd3+16], {%r67, %r67, %r67, %r67};
	st.local.v4.u32 	[%rd3+32], {%r67, %r67, %r67, %r67};
	st.local.v4.u32 	[%rd3+48], {%r67, %r67, %r67, %r67};
	st.local.v4.u32 	[%rd3+64], {%r67, %r67, %r67, %r67};
	st.local.v4.u32 	[%rd3+80], {%r67, %r67, %r67, %r67};
	st.local.v4.u32 	[%rd3+96], {%r67, %r67, %r67, %r67};
	st.local.v4.u32 	[%rd3+112], {%r67, %r67, %r67, %r67};
	st.local.v4.u32 	[%rd3+128], {%r67, %r67, %r67, %r67};
	st.local.v4.u32 	[%rd3+144], {%r67, %r67, %r67, %r67};
	st.local.v4.u32 	[%rd3+160], {%r67, %r67, %r67, %r67};
	st.local.v4.u32 	[%rd3+176], {%r67, %r67, %r67, %r67};
	st.local.v4.u32 	[%rd3+192], {%r67, %r67, %r67, %r67};
	st.local.v4.u32 	[%rd3+208], {%r67, %r67, %r67, %r67};
	st.local.v4.u32 	[%rd3+224], {%r67, %r67, %r67, %r67};
	st.local.v4.u32 	[%rd3+240], {%r67, %r67, %r67, %r67};
	st.local.v4.u32 	[%rd3+256], {%r67, %r67, %r67, %r67};
	st.local.v4.u32 	[%rd3+272], {%r67, %r67, %r67, %r67};
	st.local.v4.u32 	[%rd3+288], {%r67, %r67, %r67, %r67};
	st.local.v4.u32 	[%rd3+304], {%r67, %r67, %r67, %r67};
	st.local.v4.u32 	[%rd3+320], {%r67, %r67, %r67, %r67};
	st.local.v4.u32 	[%rd3+336], {%r67, %r67, %r67, %r67};
	st.local.v4.u32 	[%rd3+352], {%r67, %r67, %r67, %r67};
	st.local.v4.u32 	[%rd3+368], {%r67, %r67, %r67, %r67};
	st.local.v4.u32 	[%rd3+384], {%r67, %r67, %r67, %r67};
	setp.lt.s32 	%p23, %r29, 1;
	mov.b32 	%r66, 1;
	mov.u32 	%r86, %r66;
	@%p23 bra 	$L__BB0_34;
	mov.b32 	%r81, 0;
$L__BB0_25:
	add.s32 	%r17, %r81, 1;
	setp.ge.s32 	%p24, %r17, %r29;
	@%p24 bra 	$L__BB0_29;
	mul.wide.u32 	%rd38, %r81, 4;
	add.s64 	%rd39, %rd2, %rd38;
	ld.local.u32 	%r18, [%rd39];
	mov.u32 	%r82, %r17;
$L__BB0_27:
	mul.wide.u32 	%rd40, %r82, 4;
	add.s64 	%rd41, %rd2, %rd40;
	ld.local.u32 	%r70, [%rd41];
	sub.s32 	%r71, %r70, %r18;
	mul.wide.s32 	%rd42, %r71, 4;
	add.s64 	%rd12, %rd3, %rd42;
	ld.local.u32 	%r72, [%rd12];
	setp.eq.s32 	%p25, %r72, 1;
	mov.b32 	%r86, 0;
	@%p25 bra 	$L__BB0_34;
	mov.b32 	%r73, 1;
	st.local.u32 	[%rd12], %r73;
	add.s32 	%r82, %r82, 1;
	setp.ne.s32 	%p26, %r82, %r29;
	@%p26 bra 	$L__BB0_27;
$L__BB0_29:
	setp.ne.s32 	%p27, %r17, %r29;
	mov.u32 	%r81, %r17;
	mov.u32 	%r86, %r66;
	@%p27 bra 	$L__BB0_25;
	bra.uni 	$L__BB0_34;
$L__BB0_30:
	mul.wide.s32 	%rd28, %r31, 4;
	add.s64 	%rd13, %rd2, %rd28;
	ld.local.u32 	%r40, [%rd13+-4];
	add.s32 	%r41, %r40, 1;
	st.local.u32 	[%rd13], %r41;
	sub.s32 	%r42, %r30, %r29;
	add.s32 	%r22, %r42, %r31;
	setp.ge.s32 	%p7, %r40, %r22;
	mov.b32 	%r39, 0;
	mov.u32 	%r86, %r39;
	@%p7 bra 	$L__BB0_34;
	add.s32 	%r23, %r31, 1;
$L__BB0_32:
	{ // callseq 0, 0
	.param .b32 param0;
	st.param.b32 	[param0], %r29;
	.param .b32 param1;
	st.param.b32 	[param1], %r30;
	.param .b64 param2;
	st.param.b64 	[param2], %rd20;
	.param .b64 param3;
	st.param.b64 	[param3], %rd21;
	.param .b32 param4;
	st.param.b32 	[param4], %r23;
	.param .b32 retval0;
	call.uni (retval0), 
	_Z7recurseiiPiS_i, 
	(
	param0, 
	param1, 
	param2, 
	param3, 
	param4
	);
	ld.param.b32 	%r44, [retval0];
	} // callseq 0
	setp.ne.s32 	%p8, %r44, 0;
	mov.b32 	%r86, 1;
	@%p8 bra 	$L__BB0_34;
	ld.local.u32 	%r47, [%rd13];
	add.s32 	%r48, %r47, 1;
	st.local.u32 	[%rd13], %r48;
	setp.lt.s32 	%p9, %r47, %r22;
	mov.u32 	%r86, %r39;
	@%p9 bra 	$L__BB0_32;
$L__BB0_34:
	st.param.b32 	[func_retval0], %r86;
	ret;
$L__BB0_35:
	mov.b32 	%r86, 0;
	bra.uni 	$L__BB0_34;

}
	// .globl	_Z6kernelPiS_S_S_
.visible .entry _Z6kernelPiS_S_S_(
	.param .u64 .ptr .align 1 _Z6kernelPiS_S_S__param_0,
	.param .u64 .ptr .align 1 _Z6kernelPiS_S_S__param_1,
	.param .u64 .ptr .align 1 _Z6kernelPiS_S_S__param_2,
	.param .u64 .ptr .align 1 _Z6kernelPiS_S_S__param_3
)
{
	.local .align 16 .b8 	__local_depot1[464];
	.reg .b64 	%SP;
	.reg .b64 	%SPL;
	.reg .pred 	%p<20>;
	.reg .b32 	%r<42>;
	.reg .b64 	%rd<37>;

	mov.u64 	%SPL, __local_depot1;
	cvta.local.u64 	%SP, %SPL;
	ld.param.u64 	%rd11, [_Z6kernelPiS_S_S__param_0];
	ld.param.u64 	%rd12, [_Z6kernelPiS_S_S__param_1];
	ld.param.u64 	%rd10, [_Z6kernelPiS_S_S__param_2];
	ld.param.u64 	%rd13, [_Z6kernelPiS_S_S__param_3];
	cvta.to.global.u64 	%rd1, %rd10;
	cvta.to.global.u64 	%rd2, %rd13;
	cvta.to.global.u64 	%rd3, %rd11;
	cvta.to.global.u64 	%rd14, %rd12;
	add.u64 	%rd4, %SPL, 0;
	add.u64 	%rd16, %SP, 400;
	add.u64 	%rd5, %SPL, 400;
	mov.u32 	%r1, %ctaid.x;
	add.s32 	%r2, %r1, 1;
	mov.u32 	%r3, %tid.x;
	add.s32 	%r4, %r3, 1;
	mov.b32 	%r11, 0;
	st.local.u32 	[%rd5], %r11;
	st.local.u32 	[%rd5+4], %r2;
	st.local.u32 	[%rd5+8], %r4;
	ld.global.u32 	%r5, [%rd14];
	ld.global.u32 	%r6, [%rd3];
	mul.wide.s32 	%rd17, %r6, 4;
	add.s64 	%rd6, %rd5, %rd17;
	st.local.u32 	[%rd6+-4], %r5;
	setp.lt.s32 	%p1, %r6, 4;
	@%p1 bra 	$L__BB1_4;
	setp.le.u32 	%p16, %r3, %r1;
	setp.ge.s32 	%p17, %r4, %r5;
	or.pred  	%p18, %p16, %p17;
	@%p18 bra 	$L__BB1_19;
	{ // callseq 1, 0
	.param .b32 param0;
	st.param.b32 	[param0], %r6;
	.param .b32 param1;
	st.param.b32 	[param1], %r5;
	.param .b64 param2;
	st.param.b64 	[param2], %rd16;
	.param .b64 param3;
	st.param.b64 	[param3], %rd10;
	.param .b32 param4;
	st.param.b32 	[param4], 3;
	.param .b32 retval0;
	call.uni (retval0), 
	_Z7recurseiiPiS_i, 
	(
	param0, 
	param1, 
	param2, 
	param3, 
	param4
	);
	ld.param.b32 	%r37, [retval0];
	} // callseq 1
	setp.eq.s32 	%p19, %r37, 0;
	@%p19 bra 	$L__BB1_19;
	mov.b32 	%r39, 1;
	st.global.u32 	[%rd2], %r39;
	bra.uni 	$L__BB1_19;
$L__BB1_4:
	setp.eq.s32 	%p2, %r6, 2;
	@%p2 bra 	$L__BB1_14;
	setp.ne.s32 	%p3, %r6, 3;
	@%p3 bra 	$L__BB1_18;
	setp.le.u32 	%p6, %r3, %r1;
	setp.ge.s32 	%p7, %r4, %r5;
	or.pred  	%p8, %p6, %p7;
	@%p8 bra 	$L__BB1_19;
	st.local.u32 	[%rd5+4], %r2;
	st.local.u32 	[%rd5+8], %r4;
	mov.b32 	%r22, 0;
	st.local.v4.u32 	[%rd4], {%r22, %r22, %r22, %r22};
	st.local.v4.u32 	[%rd4+16], {%r22, %r22, %r22, %r22};
	st.local.v4.u32 	[%rd4+32], {%r22, %r22, %r22, %r22};
	st.local.v4.u32 	[%rd4+48], {%r22, %r22, %r22, %r22};
	st.local.v4.u32 	[%rd4+64], {%r22, %r22, %r22, %r22};
	st.local.v4.u32 	[%rd4+80], {%r22, %r22, %r22, %r22};
	st.local.v4.u32 	[%rd4+96], {%r22, %r22, %r22, %r22};
	st.local.v4.u32 	[%rd4+112], {%r22, %r22, %r22, %r22};
	st.local.v4.u32 	[%rd4+128], {%r22, %r22, %r22, %r22};
	st.local.v4.u32 	[%rd4+144], {%r22, %r22, %r22, %r22};
	st.local.v4.u32 	[%rd4+160], {%r22, %r22, %r22, %r22};
	st.local.v4.u32 	[%rd4+176], {%r22, %r22, %r22, %r22};
	st.local.v4.u32 	[%rd4+192], {%r22, %r22, %r22, %r22};
	st.local.v4.u32 	[%rd4+208], {%r22, %r22, %r22, %r22};
	st.local.v4.u32 	[%rd4+224], {%r22, %r22, %r22, %r22};
	st.local.v4.u32 	[%rd4+240], {%r22, %r22, %r22, %r22};
	st.local.v4.u32 	[%rd4+256], {%r22, %r22, %r22, %r22};
	st.local.v4.u32 	[%rd4+272], {%r22, %r22, %r22, %r22};
	st.local.v4.u32 	[%rd4+288], {%r22, %r22, %r22, %r22};
	st.local.v4.u32 	[%rd4+304], {%r22, %r22, %r22, %r22};
	st.local.v4.u32 	[%rd4+320], {%r22, %r22, %r22, %r22};
	st.local.v4.u32 	[%rd4+336], {%r22, %r22, %r22, %r22};
	st.local.v4.u32 	[%rd4+352], {%r22, %r22, %r22, %r22};
	st.local.v4.u32 	[%rd4+368], {%r22, %r22, %r22, %r22};
	st.local.v4.u32 	[%rd4+384], {%r22, %r22, %r22, %r22};
	ld.local.s32 	%rd7, [%rd5];
	cvt.u64.u32 	%rd23, %r1;
	sub.s64 	%rd24, %rd23, %rd7;
	shl.b64 	%rd25, %rd24, 2;
	add.s64 	%rd8, %rd4, %rd25;
	ld.local.u32 	%r23, [%rd8+4];
	setp.eq.s32 	%p9, %r23, 1;
	@%p9 bra 	$L__BB1_19;
	mov.b32 	%r24, 1;
	st.local.u32 	[%rd8+4], %r24;
	cvt.u64.u32 	%rd26, %r3;
	sub.s64 	%rd27, %rd26, %rd7;
	shl.b64 	%rd28, %rd27, 2;
	add.s64 	%rd9, %rd4, %rd28;
	ld.local.u32 	%r25, [%rd9+4];
	setp.eq.s32 	%p10, %r25, 1;
	@%p10 bra 	$L__BB1_19;
	mov.b32 	%r26, 1;
	st.local.u32 	[%rd9+4], %r26;
	sub.s32 	%r27, %r3, %r1;
	mul.wide.s32 	%rd29, %r27, 4;
	add.s64 	%rd30, %rd4, %rd29;
	ld.local.u32 	%r28, [%rd30];
	setp.eq.s32 	%p11, %r28, 1;
	@%p11 bra 	$L__BB1_19;
	ld.local.u32 	%r29, [%rd6+-4];
	add.s64 	%rd32, %rd1, %rd17;
	ld.global.u32 	%r30, [%rd32+-4];
	setp.ge.s32 	%p12, %r29, %r30;
	setp.ne.s32 	%p13, %r30, 0;
	and.pred  	%p14, %p12, %p13;
	@%p14 bra 	$L__BB1_13;
	mov.b32 	%r40, 0;
$L__BB1_12:
	mul.wide.u32 	%rd33, %r40, 4;
	add.s64 	%rd34, %rd5, %rd33;
	ld.local.u32 	%r32, [%rd34];
	add.s64 	%rd35, %rd1, %rd33;
	st.global.u32 	[%rd35], %r32;
	add.s32 	%r40, %r40, 1;
	ld.global.u32 	%r33, [%rd3];
	setp.lt.s32 	%p15, %r40, %r33;
	@%p15 bra 	$L__BB1_12;
$L__BB1_13:
	mov.b32 	%r34, 1;
	st.global.u32 	[%rd2], %r34;
	bra.uni 	$L__BB1_19;
$L__BB1_14:
	mov.b32 	%r12, 0;
	st.local.v4.u32 	[%rd4], {%r12, %r12, %r12, %r12};
	st.local.v4.u32 	[%rd4+16], {%r12, %r12, %r12, %r12};
	st.local.v4.u32 	[%rd4+32], {%r12, %r12, %r12, %r12};
	st.local.v4.u32 	[%rd4+48], {%r12, %r12, %r12, %r12};
	st.local.v4.u32 	[%rd4+64], {%r12, %r12, %r12, %r12};
	st.local.v4.u32 	[%rd4+80], {%r12, %r12, %r12, %r12};
	st.local.v4.u32 	[%rd4+96], {%r12, %r12, %r12, %r12};
	st.local.v4.u32 	[%rd4+112], {%r12, %r12, %r12, %r12};
	st.local.v4.u32 	[%rd4+128], {%r12, %r12, %r12, %r12};
	st.local.v4.u32 	[%rd4+144], {%r12, %r12, %r12, %r12};
	st.local.v4.u32 	[%rd4+160], {%r12, %r12, %r12, %r12};
	st.local.v4.u32 	[%rd4+176], {%r12, %r12, %r12, %r12};
	st.local.v4.u32 	[%rd4+192], {%r12, %r12, %r12, %r12};
	st.local.v4.u32 	[%rd4+208], {%r12, %r12, %r12, %r12};
	st.local.v4.u32 	[%rd4+224], {%r12, %r12, %r12, %r12};
	st.local.v4.u32 	[%rd4+240], {%r12, %r12, %r12, %r12};
	st.local.v4.u32 	[%rd4+256], {%r12, %r12, %r12, %r12};
	st.local.v4.u32 	[%rd4+272], {%r12, %r12, %r12, %r12};
	st.local.v4.u32 	[%rd4+288], {%r12, %r12, %r12, %r12};
	st.local.v4.u32 	[%rd4+304], {%r12, %r12, %r12, %r12};
	st.local.v4.u32 	[%rd4+320], {%r12, %r12, %r12, %r12};
	st.local.v4.u32 	[%rd4+336], {%r12, %r12, %r12, %r12};
	st.local.v4.u32 	[%rd4+352], {%r12, %r12, %r12, %r12};
	st.local.v4.u32 	[%rd4+368], {%r12, %r12, %r12, %r12};
	st.local.v4.u32 	[%rd4+384], {%r12, %r12, %r12, %r12};
	ld.local.u32 	%r13, [%rd5+4];
	ld.local.u32 	%r14, [%rd5];
	sub.s32 	%r15, %r13, %r14;
	mul.wide.s32 	%rd18, %r15, 4;
	add.s64 	%rd19, %rd4, %rd18;
	ld.local.u32 	%r16, [%rd19];
	setp.eq.s32 	%p4, %r16, 1;
	@%p4 bra 	$L__BB1_19;
	mov.b32 	%r41, 0;
$L__BB1_16:
	mul.wide.u32 	%rd20, %r41, 4;
	add.s64 	%rd21, %rd5, %rd20;
	ld.local.u32 	%r18, [%rd21];
	add.s64 	%rd22, %rd1, %rd20;
	st.global.u32 	[%rd22], %r18;
	add.s32 	%r41, %r41, 1;
	ld.global.u32 	%r19, [%rd3];
	setp.lt.s32 	%p5, %r41, %r19;
	@%p5 bra 	$L__BB1_16;
	mov.b32 	%r20, 1;
	st.global.u32 	[%rd2], %r20;
	bra.uni 	$L__BB1_19;
$L__BB1_18:
	mov.b32 	%r35, 1;
	st.global.u32 	[%rd2], %r35;
$L__BB1_19:
	ret;

}


// ===== COMPILED SASS (sm_100) =====

	.target	sm_100

	.elftype	@"ET_EXEC"


//--------------------- .note.nv.tkinfo           --------------------------
	.section	.note.nv.tkinfo,"",@"SHT_NOTE"
	.sectionflags	@"SHF_NOTE_NV_TKINFO"
	.tkinfo
        /*0018*/ 	.word	0x00000002
        /*0030*/ 	.string	""
        /*0030*/ 	.string	"ptxas"
        /*0030*/ 	.string	"Cuda compilation tools, release 13.0, V13.0.88"
        /*0030*/ 	.string	"Build cuda_13.0.r13.0/compiler.36424714_0"
        /*0030*/ 	.string	"-arch sm_100 -m 64 "



//--------------------- .note.nv.cuinfo           --------------------------
	.section	.note.nv.cuinfo,"",@"SHT_NOTE"
	.sectionflags	@"SHF_NOTE_NV_CUINFO"
        /*0018*/ 	.short	0x0002
        /*001a*/ 	.short	0x0064
        /*001c*/ 	.short	0x0082
	.zero		2


//--------------------- .nv.info                  --------------------------
	.section	.nv.info,"",@"SHT_CUDA_INFO"
	.align	4


	//----- nvinfo : EIATTR_REGCOUNT
	.align		4
        /*0000*/ 	.byte	0x04, 0x2f
        /*0002*/ 	.short	(.L_1 - .L_0)
	.align		4
.L_0:
        /*0004*/ 	.word	index@(_Z6kernelPiS_S_S_)
        /*0008*/ 	.word	0x00000032


	//----- nvinfo : EIATTR_FRAME_SIZE
	.align		4
.L_1:
        /*000c*/ 	.byte	0x04, 0x11
        /*000e*/ 	.short	(.L_3 - .L_2)
	.align		4
.L_2:
        /*0010*/ 	.word	index@($_Z6kernelPiS_S_S_$_Z7recurseiiPiS_i)
        /*0014*/ 	.word	0x000001d0


	//----- nvinfo : EIATTR_FRAME_SIZE
	.align		4
.L_3:
        /*0018*/ 	.byte	0x04, 0x11
        /*001a*/ 	.short	(.L_5 - .L_4)
	.align		4
.L_4:
        /*001c*/ 	.word	index@(_Z6kernelPiS_S_S_)
        /*0020*/ 	.word	0x000001d0


	//----- nvinfo : EIATTR_MIN_STACK_SIZE
	.align		4
.L_5:
        /*0024*/ 	.byte	0x04, 0x12
        /*0026*/ 	.short	(.L_7 - .L_6)
	.align		4
.L_6:
        /*0028*/ 	.word	index@(_Z6kernelPiS_S_S_)
        /*002c*/ 	.word	0x000001d0
.L_7:


//--------------------- .nv.compat                --------------------------
	.section	.nv.compat,"",@"SHT_CUDA_COMPAT_INFO"
	.align	4
        /*0000*/ 	.byte	0x02, 0x09, 0x00, 0x00, 0x02, 0x02, 0x01, 0x00, 0x02, 0x05, 0x05, 0x00, 0x03, 0x07, 0x01, 0x01
        /*0010*/ 	.byte	0x02, 0x03, 0x00, 0x00, 0x02, 0x06, 0x01, 0x00, 0x04, 0x0b, 0x08, 0x00, 0x09, 0x00, 0x00, 0x00
        /*0020*/ 	.byte	0x00, 0x00, 0x00, 0x00


//--------------------- .nv.info._Z6kernelPiS_S_S_ --------------------------
	.section	.nv.info._Z6kernelPiS_S_S_,"",@"SHT_CUDA_INFO"
	.sectionflags	@""
	.align	4


	//----- nvinfo : EIATTR_CUDA_API_VERSION
	.align		4
        /*0000*/ 	.byte	0x04, 0x37
        /*0002*/ 	.short	(.L_9 - .L_8)
.L_8:
        /*0004*/ 	.word	0x00000082


	//----- nvinfo : EIATTR_KPARAM_INFO
	.align		4
.L_9:
        /*0008*/ 	.byte	0x04, 0x17
        /*000a*/ 	.short	(.L_11 - .L_10)
.L_10:
        /*000c*/ 	.word	0x00000000
        /*0010*/ 	.short	0x0003
        /*0012*/ 	.short	0x0018
        /*0014*/ 	.byte	0x00, 0xf5, 0x21, 0x00


	//----- nvinfo : EIATTR_KPARAM_INFO
	.align		4
.L_11:
        /*0018*/ 	.byte	0x04, 0x17
        /*001a*/ 	.short	(.L_13 - .L_12)
.L_12:
        /*001c*/ 	.word	0x00000000
        /*0020*/ 	.short	0x0002
        /*0022*/ 	.short	0x0010
        /*0024*/ 	.byte	0x00, 0xf5, 0x21, 0x00


	//----- nvinfo : EIATTR_KPARAM_INFO
	.align		4
.L_13:
        /*0028*/ 	.byte	0x04, 0x17
        /*002a*/ 	.short	(.L_15 - .L_14)
.L_14:
        /*002c*/ 	.word	0x00000000
        /*0030*/ 	.short	0x0001
        /*0032*/ 	.short	0x0008
        /*0034*/ 	.byte	0x00, 0xf5, 0x21, 0x00


	//----- nvinfo : EIATTR_KPARAM_INFO
	.align		4
.L_15:
        /*0038*/ 	.byte	0x04, 0x17
        /*003a*/ 	.short	(.L_17 - .L_16)
.L_16:
        /*003c*/ 	.word	0x00000000
        /*0040*/ 	.short	0x0000
        /*0042*/ 	.short	0x0000
        /*0044*/ 	.byte	0x00, 0xf5, 0x21, 0x00


	//----- nvinfo : EIATTR_SPARSE_MMA_MASK
	.align		4
.L_17:
        /*0048*/ 	.byte	0x03, 0x50
        /*004a*/ 	.short	0x0000


	//----- nvinfo : EIATTR_MAXREG_COUNT
	.align		4
        /*004c*/ 	.byte	0x03, 0x1b
        /*004e*/ 	.short	0x00ff


	//----- nvinfo : EIATTR_MERCURY_ISA_VERSION
	.align		4
        /*0050*/ 	.byte	0x03, 0x5f
        /*0052*/ 	.short	0x0101


	//----- nvinfo : EIATTR_VRC_CTA_INIT_COUNT
	.align		4
        /*0054*/ 	.byte	0x02, 0x4a
	.zero		1
	.zero		1


	//----- nvinfo : EIATTR_EXIT_INSTR_OFFSETS
	.align		4
        /*0058*/ 	.byte	0x04, 0x1c
        /*005a*/ 	.short	(.L_19 - .L_18)


	//   ....[0]....
.L_18:
        /*005c*/ 	.word	0x00000180


	//   ....[1]....
        /*0060*/ 	.word	0x00000210


	//   ....[2]....
        /*0064*/ 	.word	0x00000250


	//   ....[3]....
        /*0068*/ 	.word	0x000002c0


	//   ....[4]....
        /*006c*/ 	.word	0x000004d0


	//   ....[5]....
        /*0070*/ 	.word	0x00000540


	//   ....[6]....
        /*0074*/ 	.word	0x000005a0


	//   ....[7]....
        /*0078*/ 	.word	0x00000700


	//   ....[8]....
        /*007c*/ 	.word	0x00000740


	//   ....[9]....
        /*0080*/ 	.word	0x00000930


	//   ....[10]....
        /*0084*/ 	.word	0x00000a10


	//----- nvinfo : EIATTR_CRS_STACK_SIZE
	.align		4
.L_19:
        /*0088*/ 	.byte	0x04, 0x1e
        /*008a*/ 	.short	(.L_21 - .L_20)
.L_20:
        /*008c*/ 	.word	0x00000000


	//----- nvinfo : EIATTR_CBANK_PARAM_SIZE
	.align		4
.L_21:
        /*0090*/ 	.byte	0x03, 0x19
        /*0092*/ 	.short	0x0020


	//----- nvinfo : EIATTR_PARAM_CBANK
	.align		4
        /*0094*/ 	.byte	0x04, 0x0a
        /*0096*/ 	.short	(.L_23 - .L_22)
	.align		4
.L_22:
        /*0098*/ 	.word	index@(.nv.constant0._Z6kernelPiS_S_S_)
        /*009c*/ 	.short	0x0380
        /*009e*/ 	.short	0x0020


	//----- nvinfo : EIATTR_SW_WAR
	.align		4
.L_23:
        /*00a0*/ 	.byte	0x04, 0x36
        /*00a2*/ 	.short	(.L_25 - .L_24)
.L_24:
        /*00a4*/ 	.word	0x00000008
.L_25:


//--------------------- .nv.callgraph             --------------------------
	.section	.nv.callgraph,"",@"SHT_CUDA_CALLGRAPH"
	.align	4
	.sectionentsize	8
	.align		4
        /*0000*/ 	.word	0x00000000
	.align		4
        /*0004*/ 	.word	0xffffffff
	.align		4
        /*0008*/ 	.word	0x00000000
	.align		4
        /*000c*/ 	.word	0xfffffffe
	.align		4
        /*0010*/ 	.word	0x00000000
	.align		4
        /*0014*/ 	.word	0xfffffffd
	.align		4
        /*0018*/ 	.word	0x00000000
	.align		4
        /*001c*/ 	.word	0xfffffffc


//--------------------- .text._Z6kernelPiS_S_S_   --------------------------
	.section	.text._Z6kernelPiS_S_S_,"ax",@progbits
	.align	128
        .global         _Z6kernelPiS_S_S_
        .type           _Z6kernelPiS_S_S_,@function
        .size           _Z6kernelPiS_S_S_,(.L_x_41 - _Z6kernelPiS_S_S_)
        .other          _Z6kernelPiS_S_S_,@"STO_CUDA_ENTRY STV_DEFAULT"
_Z6kernelPiS_S_S_:
.text._Z6kernelPiS_S_S_:
[----:B------:R-:W0:Y:S08]  /*0000*/  LDC R1, c[0x0][0x37c] ;  /* 0x0000df00ff017b82 */ /* 0x000e300000000800 */
[----:B------:R-:W1:Y:S01]  /*0010*/  LDC.64 R10, c[0x0][0x380] ;  /* 0x0000e000ff0a7b82 */ /* 0x000e620000000a00 */
[----:B------:R-:W1:Y:S01]  /*0020*/  LDCU.64 UR36, c[0x0][0x358] ;  /* 0x00006b00ff2477ac */ /* 0x000e620008000a00 */
[----:B0-----:R-:W-:-:S06]  /*0030*/  VIADD R1, R1, 0xfffffe30 ;  /* 0xfffffe3001017836 */ /* 0x001fcc0000000000 */
[----:B------:R-:W0:Y:S01]  /*0040*/  LDC.64 R6, c[0x0][0x388] ;  /* 0x0000e200ff067b82 */ /* 0x000e220000000a00 */
[----:B-1----:R-:W2:Y:S04]  /*0050*/  LDG.E R4, desc[UR36][R10.64] ;  /* 0x000000240a047981 */ /* 0x002ea8000c1e1900 */
[----:B0-----:R0:W3:Y:S03]  /*0060*/  LDG.E R5, desc[UR36][R6.64] ;  /* 0x0000002406057981 */ /* 0x0010e6000c1e1900 */
[----:B------:R-:W0:Y:S01]  /*0070*/  LDC R2, c[0x0][0x2f8] ;  /* 0x0000be00ff027b82 */ /* 0x000e220000000800 */
[----:B------:R-:W-:Y:S01]  /*0080*/  IMAD.MOV.U32 R8, RZ, RZ, RZ ;  /* 0x000000ffff087224 */ /* 0x000fe200078e00ff */
[----:B------:R-:W1:Y:S01]  /*0090*/  LDCU UR4, c[0x0][0x2fc] ;  /* 0x00005f80ff0477ac */ /* 0x000e620008000800 */
[----:B------:R-:W4:Y:S01]  /*00a0*/  S2R R12, SR_CTAID.X ;  /* 0x00000000000c7919 */ /* 0x000f220000002500 */
[----:B------:R-:W5:Y:S01]  /*00b0*/  S2R R13, SR_TID.X ;  /* 0x00000000000d7919 */ /* 0x000f620000002100 */
[----:B0-----:R-:W-:-:S04]  /*00c0*/  IADD3 R6, P1, P2, R1, 0x190, R2 ;  /* 0x0000019001067810 */ /* 0x001fc80007a3e002 */
[----:B-1----:R-:W-:Y:S01]  /*00d0*/  IADD3.X R7, PT, PT, RZ, UR4, RZ, P1, P2 ;  /* 0x00000004ff077c10 */ /* 0x002fe20008fe44ff */
[----:B----4-:R-:W-:Y:S02]  /*00e0*/  VIADD R9, R12, 0x1 ;  /* 0x000000010c097836 */ /* 0x010fe40000000000 */
[----:B-----5:R-:W-:-:S03]  /*00f0*/  VIADD R0, R13, 0x1 ;  /* 0x000000010d007836 */ /* 0x020fc60000000000 */
[----:B------:R0:W-:Y:S04]  /*0100*/  STL.64 [R1+0x190], R8 ;  /* 0x0001900801007387 */ /* 0x0001e80000100a00 */
[----:B------:R0:W-:Y:S01]  /*0110*/  STL [R1+0x198], R0 ;  /* 0x0001980001007387 */ /* 0x0001e20000100800 */
[C---:B--2---:R-:W-:Y:S01]  /*0120*/  IMAD R14, R4.reuse, 0x4, R1 ;  /* 0x00000004040e7824 */ /* 0x044fe200078e0201 */
[----:B------:R-:W-:-:S04]  /*0130*/  ISETP.GE.AND P0, PT, R4, 0x4, PT ;  /* 0x000000040400780c */ /* 0x000fc80003f06270 */
[----:B---3--:R0:W-:Y:S09]  /*0140*/  STL [R14+0x18c], R5 ;  /* 0x00018c050e007387 */ /* 0x0081f20000100800 */
[----:B------:R-:W-:Y:S05]  /*0150*/  @!P0 BRA `(.L_x_0) ;  /* 0x0000000000408947 */ /* 0x000fea0003800000 */
[----:B------:R-:W-:-:S04]  /*0160*/  ISETP.GE.AND P0, PT, R0, R5, PT ;  /* 0x000000050000720c */ /* 0x000fc80003f06270 */
[----:B------:R-:W-:-:S13]  /*0170*/  ISETP.LE.U32.OR P0, PT, R13, R12, P0 ;  /* 0x0000000c0d00720c */ /* 0x000fda0000703470 */
[----:B------:R-:W-:Y:S05]  /*0180*/  @P0 EXIT ;  /* 0x000000000000094d */ /* 0x000fea0003800000 */
[----:B------:R-:W0:Y:S01]  /*0190*/  LDCU.64 UR4, c[0x0][0x390] ;  /* 0x00007200ff0477ac */ /* 0x000e220008000a00 */
[----:B------:R-:W-:Y:S01]  /*01a0*/  IMAD.MOV.U32 R10, RZ, RZ, 0x3 ;  /* 0x00000003ff0a7424 */ /* 0x000fe200078e00ff */
[----:B------:R-:W-:Y:S01]  /*01b0*/  MOV R20, 0x200 ;  /* 0x0000020000147802 */ /* 0x000fe20000000f00 */
[----:B------:R-:W-:Y:S02]  /*01c0*/  IMAD.MOV.U32 R21, RZ, RZ, 0x0 ;  /* 0x00000000ff157424 */ /* 0x000fe400078e00ff */
[----:B0-----:R-:W-:Y:S02]  /*01d0*/  IMAD.U32 R8, RZ, RZ, UR4 ;  /* 0x00000004ff087e24 */ /* 0x001fe4000f8e00ff */
[----:B------:R-:W-:-:S07]  /*01e0*/  IMAD.U32 R9, RZ, RZ, UR5 ;  /* 0x00000005ff097e24 */ /* 0x000fce000f8e00ff */
[----:B------:R-:W-:Y:S05]  /*01f0*/  CALL.REL.NOINC `($_Z6kernelPiS_S_S_$_Z7recurseiiPiS_i) ;  /* 0x0000000800087944 */ /* 0x000fea0003c00000 */
[----:B------:R-:W-:-:S13]  /*0200*/  ISETP.NE.AND P0, PT, R4, RZ, PT ;  /* 0x000000ff0400720c */ /* 0x000fda0003f05270 */
[----:B------:R-:W-:Y:S05]  /*0210*/  @!P0 EXIT ;  /* 0x000000000000894d */ /* 0x000fea0003800000 */
[----:B------:R-:W0:Y:S01]  /*0220*/  LDC.64 R2, c[0x0][0x398] ;  /* 0x0000e600ff027b82 */ /* 0x000e220000000a00 */
[----:B------:R-:W-:-:S05]  /*0230*/  IMAD.MOV.U32 R5, RZ, RZ, 0x1 ;  /* 0x00000001ff057424 */ /* 0x000fca00078e00ff */
[----:B0-----:R-:W-:Y:S01]  /*0240*/  STG.E desc[UR36][R2.64], R5 ;  /* 0x0000000502007986 */ /* 0x001fe2000c101924 */
[----:B------:R-:W-:Y:S05]  /*0250*/  EXIT ;  /* 0x000000000000794d */ /* 0x000fea0003800000 */
.L_x_0:
[----:B------:R-:W-:-:S13]  /*0260*/  ISETP.NE.AND P0, PT, R4, 0x2, PT ;  /* 0x000000020400780c */ /* 0x000fda0003f05270 */
[----:B------:R-:W-:Y:S05]  /*0270*/  @!P0 BRA `(.L_x_1) ;  /* 0x0000000400348947 */ /* 0x000fea0003800000 */
[----:B------:R-:W-:-:S13]  /*0280*/  ISETP.NE.AND P0, PT, R4, 0x3, PT ;  /* 0x000000030400780c */ /* 0x000fda0003f05270 */
[----:B------:R-:W-:Y:S05]  /*0290*/  @P0 BRA `(.L_x_2) ;  /* 0x00000004001c0947 */ /* 0x000fea0003800000 */
[----:B------:R-:W-:-:S04]  /*02a0*/  ISETP.GE.AND P0, PT, R0, R5, PT ;  /* 0x000000050000720c */ /* 0x000fc80003f06270 */
[----:B------:R-:W-:-:S13]  /*02b0*/  ISETP.LE.U32.OR P0, PT, R13, R12, P0 ;  /* 0x0000000c0d00720c */ /* 0x000fda0000703470 */
[----:B------:R-:W-:Y:S05]  /*02c0*/  @P0 EXIT ;  /* 0x000000000000094d */ /* 0x000fea0003800000 */
[----:B------:R-:W2:Y:S04]  /*02d0*/  LDL R3, [R1+0x190] ;  /* 0x0001900001037983 */ /* 0x000ea80000100800 */
[----:B------:R-:W-:Y:S04]  /*02e0*/  STL [R1+0x194], R9 ;  /* 0x0001940901007387 */ /* 0x000fe80000100800 */
[----:B------:R0:W-:Y:S04]  /*02f0*/  STL [R1+0x198], R0 ;  /* 0x0001980001007387 */ /* 0x0001e80000100800 */
[----:B------:R1:W-:Y:S04]  /*0300*/  STL.128 [R1], RZ ;  /* 0x000000ff01007387 */ /* 0x0003e80000100c00 */
[----:B------:R1:W-:Y:S04]  /*0310*/  STL.128 [R1+0x10], RZ ;  /* 0x000010ff01007387 */ /* 0x0003e80000100c00 */
        /* <DEDUP_REMOVED lines=22> */
[----:B------:R1:W-:Y:S01]  /*0480*/  STL.128 [R1+0x180], RZ ;  /* 0x000180ff01007387 */ /* 0x0003e20000100c00 */
[----:B--2---:R-:W-:-:S04]  /*0490*/  IMAD.IADD R2, R12, 0x1, -R3 ;  /* 0x000000010c027824 */ /* 0x004fc800078e0a03 */
[----:B------:R-:W-:-:S05]  /*04a0*/  IMAD.U32 R2, R2, 0x4, R1 ;  /* 0x0000000402027824 */ /* 0x000fca00078e0001 */
[----:B0-----:R-:W2:Y:S02]  /*04b0*/  LDL R0, [R2+0x4] ;  /* 0x0000040002007983 */ /* 0x001ea40000100800 */
[----:B--2---:R-:W-:-:S13]  /*04c0*/  ISETP.NE.AND P0, PT, R0, 0x1, PT ;  /* 0x000000010000780c */ /* 0x004fda0003f05270 */
[----:B-1----:R-:W-:Y:S05]  /*04d0*/  @!P0 EXIT ;  /* 0x000000000000894d */ /* 0x002fea0003800000 */
[----:B------:R-:W-:Y:S02]  /*04e0*/  IMAD.IADD R0, R13, 0x1, -R3 ;  /* 0x000000010d007824 */ /* 0x000fe400078e0a03 */
[----:B------:R-:W-:Y:S02]  /*04f0*/  IMAD.MOV.U32 R15, RZ, RZ, 0x1 ;  /* 0x00000001ff0f7424 */ /* 0x000fe400078e00ff */
[----:B------:R-:W-:-:S03]  /*0500*/  IMAD.U32 R3, R0, 0x4, R1 ;  /* 0x0000000400037824 */ /* 0x000fc600078e0001 */
[----:B------:R0:W-:Y:S04]  /*0510*/  STL [R2+0x4], R15 ;  /* 0x0000040f02007387 */ /* 0x0001e80000100800 */
[----:B------:R-:W2:Y:S02]  /*0520*/  LDL R0, [R3+0x4] ;  /* 0x0000040003007983 */ /* 0x000ea40000100800 */
[----:B--2---:R-:W-:-:S13]  /*0530*/  ISETP.NE.AND P0, PT, R0, 0x1, PT ;  /* 0x000000010000780c */ /* 0x004fda0003f05270 */
[----:B0-----:R-:W-:Y:S05]  /*0540*/  @!P0 EXIT ;  /* 0x000000000000894d */ /* 0x001fea0003800000 */
[----:B------:R-:W-:Y:S01]  /*0550*/  IMAD.IADD R0, R13, 0x1, -R12 ;  /* 0x000000010d007824 */ /* 0x000fe200078e0a0c */
[----:B------:R0:W-:Y:S03]  /*0560*/  STL [R3+0x4], R15 ;  /* 0x0000040f03007387 */ /* 0x0001e60000100800 */
[----:B------:R-:W-:-:S06]  /*0570*/  IMAD R0, R0, 0x4, R1 ;  /* 0x0000000400007824 */ /* 0x000fcc00078e0201 */
[----:B------:R-:W2:Y:S02]  /*0580*/  LDL R0, [R0] ;  /* 0x0000000000007983 */ /* 0x000ea40000100800 */
[----:B--2---:R-:W-:-:S13]  /*0590*/  ISETP.NE.AND P0, PT, R0, 0x1, PT ;  /* 0x000000010000780c */ /* 0x004fda0003f05270 */
[----:B0-----:R-:W-:Y:S05]  /*05a0*/  @!P0 EXIT ;  /* 0x000000000000894d */ /* 0x001fea0003800000 */
[----:B------:R-:W0:Y:S01]  /*05b0*/  LDC.64 R4, c[0x0][0x390] ;  /* 0x0000e400ff047b82 */ /* 0x000e220000000a00 */
[----:B------:R-:W-:Y:S01]  /*05c0*/  IMAD.MOV.U32 R3, RZ, RZ, 0x3 ;  /* 0x00000003ff037424 */ /* 0x000fe200078e00ff */
[----:B------:R-:W2:Y:S03]  /*05d0*/  LDL R0, [R14+0x18c] ;  /* 0x00018c000e007983 */ /* 0x000ea60000100800 */
[----:B0-----:R-:W-:-:S06]  /*05e0*/  IMAD.WIDE R2, R3, 0x4, R4 ;  /* 0x0000000403027825 */ /* 0x001fcc00078e0204 */
[----:B------:R-:W2:Y:S01]  /*05f0*/  LDG.E R3, desc[UR36][R2.64+-0x4] ;  /* 0xfffffc2402037981 */ /* 0x000ea2000c1e1900 */
[----:B------:R-:W0:Y:S01]  /*0600*/  LDC.64 R6, c[0x0][0x398] ;  /* 0x0000e600ff067b82 */ /* 0x000e220000000a00 */
[----:B------:R-:W-:Y:S01]  /*0610*/  BSSY.RECONVERGENT B0, `(.L_x_3) ;  /* 0x000000d000007945 */ /* 0x000fe20003800200 */
[----:B--2---:R-:W-:Y:S02]  /*0620*/  ISETP.GE.AND P1, PT, R0, R3, PT ;  /* 0x000000030000720c */ /* 0x004fe40003f26270 */
[----:B------:R-:W-:-:S13]  /*0630*/  ISETP.NE.AND P0, PT, R3, RZ, PT ;  /* 0x000000ff0300720c */ /* 0x000fda0003f05270 */
[----:B0-----:R-:W-:Y:S05]  /*0640*/  @P0 BRA P1, `(.L_x_4) ;  /* 0x0000000000240947 */ /* 0x001fea0000800000 */
[----:B------:R-:W-:-:S07]  /*0650*/  IMAD.MOV.U32 R0, RZ, RZ, RZ ;  /* 0x000000ffff007224 */ /* 0x000fce00078e00ff */
.L_x_5:
[----:B------:R-:W-:-:S06]  /*0660*/  IMAD R9, R0, 0x4, R1 ;  /* 0x0000000400097824 */ /* 0x000fcc00078e0201 */
[----:B------:R-:W2:Y:S01]  /*0670*/  LDL R9, [R9+0x190] ;  /* 0x0001900009097983 */ /* 0x000ea20000100800 */
[C---:B------:R-:W-:Y:S01]  /*0680*/  IMAD.WIDE.U32 R2, R0.reuse, 0x4, R4 ;  /* 0x0000000400027825 */ /* 0x040fe200078e0004 */
[----:B------:R-:W-:-:S04]  /*0690*/  IADD3 R0, PT, PT, R0, 0x1, RZ ;  /* 0x0000000100007810 */ /* 0x000fc80007ffe0ff */
[----:B--2---:R0:W-:Y:S04]  /*06a0*/  STG.E desc[UR36][R2.64], R9 ;  /* 0x0000000902007986 */ /* 0x0041e8000c101924 */
[----:B------:R-:W2:Y:S02]  /*06b0*/  LDG.E R13, desc[UR36][R10.64] ;  /* 0x000000240a0d7981 */ /* 0x000ea4000c1e1900 */
[----:B--2---:R-:W-:-:S13]  /*06c0*/  ISETP.GE.AND P0, PT, R0, R13, PT ;  /* 0x0000000d0000720c */ /* 0x004fda0003f06270 */
[----:B0-----:R-:W-:Y:S05]  /*06d0*/  @!P0 BRA `(.L_x_5) ;  /* 0xfffffffc00e08947 */ /* 0x001fea000383ffff */
.L_x_4:
[----:B------:R-:W-:Y:S05]  /*06e0*/  BSYNC.RECONVERGENT B0 ;  /* 0x0000000000007941 */ /* 0x000fea0003800200 */
.L_x_3:
[----:B------:R-:W-:Y:S01]  /*06f0*/  STG.E desc[UR36][R6.64], R15 ;  /* 0x0000000f06007986 */ /* 0x000fe2000c101924 */
[----:B------:R-:W-:Y:S05]  /*0700*/  EXIT ;  /* 0x000000000000794d */ /* 0x000fea0003800000 */
.L_x_2:
[----:B------:R-:W1:Y:S01]  /*0710*/  LDC.64 R2, c[0x0][0x398] ;  /* 0x0000e600ff027b82 */ /* 0x000e620000000a00 */
[----:B0-----:R-:W-:-:S05]  /*0720*/  IMAD.MOV.U32 R5, RZ, RZ, 0x1 ;  /* 0x00000001ff057424 */ /* 0x001fca00078e00ff */
[----:B-1----:R-:W-:Y:S01]  /*0730*/  STG.E desc[UR36][R2.64], R5 ;  /* 0x0000000502007986 */ /* 0x002fe2000c101924 */
[----:B------:R-:W-:Y:S05]  /*0740*/  EXIT ;  /* 0x000000000000794d */ /* 0x000fea0003800000 */
.L_x_1:
[----:B------:R-:W0:Y:S04]  /*0750*/  LDL.64 R2, [R1+0x190] ;  /* 0x0001900001027983 */ /* 0x000e280000100a00 */
        /* <DEDUP_REMOVED lines=25> */
[----:B0-----:R-:W-:-:S04]  /*08f0*/  IMAD.IADD R0, R3, 0x1, -R2 ;  /* 0x0000000103007824 */ /* 0x001fc800078e0a02 */
[----:B------:R-:W-:-:S06]  /*0900*/  IMAD R0, R0, 0x4, R1 ;  /* 0x0000000400007824 */ /* 0x000fcc00078e0201 */
[----:B------:R-:W2:Y:S02]  /*0910*/  LDL R0, [R0] ;  /* 0x0000000000007983 */ /* 0x000ea40000100800 */
[----:B--2---:R-:W-:-:S13]  /*0920*/  ISETP.NE.AND P0, PT, R0, 0x1, PT ;  /* 0x000000010000780c */ /* 0x004fda0003f05270 */
[----:B-1----:R-:W-:Y:S05]  /*0930*/  @!P0 EXIT ;  /* 0x000000000000894d */ /* 0x002fea0003800000 */
[----:B------:R-:W0:Y:S01]  /*0940*/  LDC.64 R4, c[0x0][0x390] ;  /* 0x0000e400ff047b82 */ /* 0x000e220000000a00 */
[----:B------:R-:W-:-:S07]  /*0950*/  IMAD.MOV.U32 R0, RZ, RZ, RZ ;  /* 0x000000ffff007224 */ /* 0x000fce00078e00ff */
.L_x_6:
[----:B------:R-:W-:-:S06]  /*0960*/  IMAD R7, R0, 0x4, R1 ;  /* 0x0000000400077824 */ /* 0x000fcc00078e0201 */
[----:B------:R-:W2:Y:S01]  /*0970*/  LDL R7, [R7+0x190] ;  /* 0x0001900007077983 */ /* 0x000ea20000100800 */
[----:B0-----:R-:W-:-:S05]  /*0980*/  IMAD.WIDE.U32 R2, R0, 0x4, R4 ;  /* 0x0000000400027825 */ /* 0x001fca00078e0004 */
[----:B--2---:R1:W-:Y:S04]  /*0990*/  STG.E desc[UR36][R2.64], R7 ;  /* 0x0000000702007986 */ /* 0x0043e8000c101924 */
[----:B------:R-:W2:Y:S01]  /*09a0*/  LDG.E R9, desc[UR36][R10.64] ;  /* 0x000000240a097981 */ /* 0x000ea2000c1e1900 */
[----:B------:R-:W-:-:S05]  /*09b0*/  VIADD R0, R0, 0x1 ;  /* 0x0000000100007836 */ /* 0x000fca0000000000 */
[----:B--2---:R-:W-:-:S13]  /*09c0*/  ISETP.GE.AND P0, PT, R0, R9, PT ;  /* 0x000000090000720c */ /* 0x004fda0003f06270 */
[----:B-1----:R-:W-:Y:S05]  /*09d0*/  @!P0 BRA `(.L_x_6) ;  /* 0xfffffffc00e08947 */ /* 0x002fea000383ffff */
[----:B------:R-:W0:Y:S01]  /*09e0*/  LDC.64 R2, c[0x0][0x398] ;  /* 0x0000e600ff027b82 */ /* 0x000e220000000a00 */
[----:B------:R-:W-:-:S05]  /*09f0*/  IMAD.MOV.U32 R5, RZ, RZ, 0x1 ;  /* 0x00000001ff057424 */ /* 0x000fca00078e00ff */
[----:B0-----:R-:W-:Y:S01]  /*0a00*/  STG.E desc[UR36][R2.64], R5 ;  /* 0x0000000502007986 */ /* 0x001fe2000c101924 */
[----:B------:R-:W-:Y:S05]  /*0a10*/  EXIT ;  /* 0x000000000000794d */ /* 0x000fea0003800000 */
        .type           $_Z6kernelPiS_S_S_$_Z7recurseiiPiS_i,@function
        .size           $_Z6kernelPiS_S_S_$_Z7recurseiiPiS_i,(.L_x_41 - $_Z6kernelPiS_S_S_$_Z7recurseiiPiS_i)
$_Z6kernelPiS_S_S_$_Z7recurseiiPiS_i:
[----:B------:R-:W-:Y:S02]  /*0a20*/  IMAD.MOV.U32 R3, RZ, RZ, R1 ;  /* 0x000000ffff037224 */ /* 0x000fe400078e0001 */
[----:B------:R-:W-:-:S05]  /*0a30*/  VIADD R1, R1, 0xfffffe20 ;  /* 0xfffffe2001017836 */ /* 0x000fca0000000000 */
[----:B------:R-:W-:-:S05]  /*0a40*/  LOP3.LUT R1, R1, 0xfffffff0, RZ, 0xc0, !PT ;  /* 0xfffffff001017812 */ /* 0x000fca00078ec0ff */
[----:B------:R-:W-:Y:S04]  /*0a50*/  STL [R1+0x1dc], R47 ;  /* 0x0001dc2f01007387 */ /* 0x000fe80000100800 */
        /* <DEDUP_REMOVED lines=10> */
[----:B------:R0:W-:Y:S04]  /*0b00*/  STL [R1+0x1bc], R26 ;  /* 0x0001bc1a01007387 */ /* 0x0001e80000100800 */
[----:B------:R1:W-:Y:S04]  /*0b10*/  STL [R1+0x1b8], R25 ;  /* 0x0001b81901007387 */ /* 0x0003e80000100800 */
[----:B------:R2:W-:Y:S01]  /*0b20*/  STL [R1+0x1c8], R29 ;  /* 0x0001c81d01007387 */ /* 0x0005e20000100800 */
[----:B0-----:R-:W0:Y:S05]  /*0b30*/  BMOV.32.CLEAR R26, B7 ;  /* 0x00000000071a7355 */ /* 0x001e2a0000100000 */
[----:B-1----:R-:W1:Y:S05]  /*0b40*/  BMOV.32.CLEAR R25, B6 ;  /* 0x0000000006197355 */ /* 0x002e6a0000100000 */
[----:B------:R3:W-:Y:S01]  /*0b50*/  STL [R1+0x1c4], R28 ;  /* 0x0001c41c01007387 */ /* 0x0007e20000100800 */
[----:B--2---:R-:W-:-:S03]  /*0b60*/  IMAD.MOV.U32 R29, RZ, RZ, R9 ;  /* 0x000000ffff1d7224 */ /* 0x004fc600078e0009 */
[----:B------:R2:W-:Y:S04]  /*0b70*/  STL [R1+0x1b0], R23 ;  /* 0x0001b01701007387 */ /* 0x0005e80000100800 */
[----:B------:R4:W-:Y:S01]  /*0b80*/  STL [R1+0x1ac], R22 ;  /* 0x0001ac1601007387 */ /* 0x0009e20000100800 */
[----:B---3--:R-:W-:-:S03]  /*0b90*/  IMAD.MOV.U32 R28, RZ, RZ, R8 ;  /* 0x000000ffff1c7224 */ /* 0x008fc600078e0008 */
[----:B------:R3:W-:Y:S01]  /*0ba0*/  STL [R1+0x1a0], R19 ;  /* 0x0001a01301007387 */ /* 0x0007e20000100800 */
[----:B--2---:R-:W-:-:S03]  /*0bb0*/  IMAD.MOV.U32 R23, RZ, RZ, R3 ;  /* 0x000000ffff177224 */ /* 0x004fc600078e0003 */
[----:B------:R2:W-:Y:S01]  /*0bc0*/  STL [R1+0x19c], R18 ;  /* 0x00019c1201007387 */ /* 0x0005e20000100800 */
[----:B----4-:R-:W-:-:S03]  /*0bd0*/  IMAD.MOV.U32 R22, RZ, RZ, R4 ;  /* 0x000000ffff167224 */ /* 0x010fc600078e0004 */
[----:B------:R4:W-:Y:S01]  /*0be0*/  STL [R1+0x198], R17 ;  /* 0x0001981101007387 */ /* 0x0009e20000100800 */
[----:B---3--:R-:W-:Y:S02]  /*0bf0*/  IMAD.MOV.U32 R19, RZ, RZ, R5 ;  /* 0x000000ffff137224 */ /* 0x008fe400078e0005 */
[----:B--2---:R-:W-:Y:S02]  /*0c00*/  IMAD.MOV.U32 R18, RZ, RZ, R6 ;  /* 0x000000ffff127224 */ /* 0x004fe400078e0006 */
[----:B----4-:R-:W-:Y:S01]  /*0c10*/  IMAD.MOV.U32 R17, RZ, RZ, R7 ;  /* 0x000000ffff117224 */ /* 0x010fe200078e0007 */
[----:B------:R-:W2:Y:S01]  /*0c20*/  LDCU UR4, c[0x0][0x2f8] ;  /* 0x00005f00ff0477ac */ /* 0x000ea20008000800 */
[----:B------:R3:W-:Y:S01]  /*0c30*/  STL.128 [R1], RZ ;  /* 0x000000ff01007387 */ /* 0x0007e20000100c00 */
[----:B------:R-:W-:Y:S01]  /*0c40*/  ISETP.GE.AND P0, PT, R10, 0x1, PT ;  /* 0x000000010a00780c */ /* 0x000fe20003f06270 */
[----:B------:R-:W-:Y:S01]  /*0c50*/  BSSY.RECONVERGENT B7, `(.L_x_7) ;  /* 0x0000182000077945 */ /* 0x000fe20003800200 */
[----:B------:R-:W-:Y:S01]  /*0c60*/  MOV R0, R1 ;  /* 0x0000000100007202 */ /* 0x000fe20000000f00 */
[----:B------:R3:W-:Y:S04]  /*0c70*/  STL.128 [R1+0x10], RZ ;  /* 0x000010ff01007387 */ /* 0x0007e80000100c00 */
[----:B------:R3:W-:Y:S04]  /*0c80*/  STL.128 [R1+0x20], RZ ;  /* 0x000020ff01007387 */ /* 0x0007e80000100c00 */
[----:B------:R3:W-:Y:S04]  /*0c90*/  STL.128 [R1+0x30], RZ ;  /* 0x000030ff01007387 */ /* 0x0007e80000100c00 */
[----:B------:R3:W-:Y:S01]  /*0ca0*/  STL.128 [R1+0x40], RZ ;  /* 0x000040ff01007387 */ /* 0x0007e20000100c00 */
[----:B--2---:R-:W-:-:S03]  /*0cb0*/  VIADD R24, R18, -UR4 ;  /* 0x8000000412187c36 */ /* 0x004fc60008000000 */
        /* <DEDUP_REMOVED lines=20> */
[----:B01----:R-:W-:Y:S05]  /*0e00*/  @!P0 BRA `(.L_x_8) ;  /* 0x0000000000648947 */ /* 0x003fea0003800000 */
[----:B------:R-:W-:-:S07]  /*0e10*/  IMAD.MOV.U32 R3, RZ, RZ, RZ ;  /* 0x000000ffff037224 */ /* 0x000fce00078e00ff */
.L_x_13:
[----:B------:R-:W-:Y:S01]  /*0e20*/  VIADD R7, R3, 0x1 ;  /* 0x0000000103077836 */ /* 0x000fe20000000000 */
[----:B------:R-:W-:Y:S04]  /*0e30*/  BSSY.RELIABLE B0, `(.L_x_9) ;  /* 0x0000013000007945 */ /* 0x000fe80003800100 */
[----:B------:R-:W-:-:S13]  /*0e40*/  ISETP.GE.AND P0, PT, R7, R10, PT ;  /* 0x0000000a0700720c */ /* 0x000fda0003f06270 */
[----:B------:R-:W-:Y:S05]  /*0e50*/  @P0 BRA `(.L_x_10) ;  /* 0x0000000000400947 */ /* 0x000fea0003800000 */
[----:B------:R-:W-:-:S05]  /*0e60*/  IMAD R2, R3, 0x4, R24 ;  /* 0x0000000403027824 */ /* 0x000fca00078e0218 */
[----:B------:R0:W5:Y:S01]  /*0e70*/  LDL R9, [R2] ;  /* 0x0000000002097983 */ /* 0x0001620000100800 */
[----:B------:R-:W-:-:S07]  /*0e80*/  IMAD.MOV.U32 R3, RZ, RZ, R7 ;  /* 0x000000ffff037224 */ /* 0x000fce00078e0007 */
.L_x_12:
[----:B0-----:R-:W-:-:S06]  /*0e90*/  IMAD R2, R3, 0x4, R24 ;  /* 0x0000000403027824 */ /* 0x001fcc00078e0218 */
[----:B------:R-:W2:Y:S02]  /*0ea0*/  LDL R2, [R2] ;  /* 0x0000000002027983 */ /* 0x000ea40000100800 */
[----:B--2--5:R-:W-:-:S04]  /*0eb0*/  IMAD.IADD R5, R2, 0x1, -R9 ;  /* 0x0000000102057824 */ /* 0x024fc800078e0a09 */
[----:B------:R-:W-:-:S05]  /*0ec0*/  IMAD R5, R5, 0x4, R0 ;  /* 0x0000000405057824 */ /* 0x000fca00078e0200 */
[----:B------:R-:W2:Y:S02]  /*0ed0*/  LDL R4, [R5] ;  /* 0x0000000005047983 */ /* 0x000ea40000100800 */
[----:B--2---:R-:W-:-:S13]  /*0ee0*/  ISETP.NE.AND P0, PT, R4, 0x1, PT ;  /* 0x000000010400780c */ /* 0x004fda0003f05270 */
[----:B------:R-:W-:Y:S05]  /*0ef0*/  @!P0 BREAK.RELIABLE B0 ;  /* 0x0000000000008942 */ /* 0x000fea0003800100 */
[----:B------:R-:W-:Y:S05]  /*0f00*/  @!P0 BRA `(.L_x_11) ;  /* 0x0000001400548947 */ /* 0x000fea0003800000 */
[----:B------:R-:W-:Y:S02]  /*0f10*/  IMAD.MOV.U32 R2, RZ, RZ, 0x1 ;  /* 0x00000001ff027424 */ /* 0x000fe400078e00ff */
[----:B------:R-:W-:-:S03]  /*0f20*/  VIADD R3, R3, 0x1 ;  /* 0x0000000103037836 */ /* 0x000fc60000000000 */
[----:B------:R1:W-:Y:S02]  /*0f30*/  STL [R5], R2 ;  /* 0x0000000205007387 */ /* 0x0003e40000100800 */
[----:B------:R-:W-:-:S13]  /*0f40*/  ISETP.NE.AND P0, PT, R3, R10, PT ;  /* 0x0000000a0300720c */ /* 0x000fda0003f05270 */
[----:B-1----:R-:W-:Y:S05]  /*0f50*/  @P0 BRA `(.L_x_12) ;  /* 0xfffffffc00cc0947 */ /* 0x002fea000383ffff */
.L_x_10:
[----:B------:R-:W-:Y:S05]  /*0f60*/  BSYNC.RELIABLE B0 ;  /* 0x0000000000007941 */ /* 0x000fea0003800100 */
.L_x_9:
[----:B------:R-:W-:Y:S01]  /*0f70*/  ISETP.NE.AND P0, PT, R7, R10, PT ;  /* 0x0000000a0700720c */ /* 0x000fe20003f05270 */
[----:B------:R-:W-:-:S12]  /*0f80*/  IMAD.MOV.U32 R3, RZ, RZ, R7 ;  /* 0x000000ffff037224 */ /* 0x000fd800078e0007 */
[----:B------:R-:W-:Y:S05]  /*0f90*/  @P0 BRA `(.L_x_13) ;  /* 0xfffffffc00a00947 */ /* 0x000fea000383ffff */
.L_x_8:
[----:B------:R-:W-:Y:S01]  /*0fa0*/  VIADD R3, R22, 0xffffffff ;  /* 0xffffffff16037836 */ /* 0x000fe20000000000 */
[----:B------:R-:W-:Y:S04]  /*0fb0*/  BSSY.RECONVERGENT B6, `(.L_x_14) ;  /* 0x0000149000067945 */ /* 0x000fe80003800200 */
[----:B------:R-:W-:-:S13]  /*0fc0*/  ISETP.NE.AND P0, PT, R10, R3, PT ;  /* 0x000000030a00720c */ /* 0x000fda0003f05270 */
[----:B------:R-:W-:Y:S05]  /*0fd0*/  @!P0 BRA `(.L_x_15) ;  /* 0x0000000000748947 */ /* 0x000fea0003800000 */
[----:B------:R-:W-:-:S05]  /*0fe0*/  IMAD R24, R10, 0x4, R24 ;  /* 0x000000040a187824 */ /* 0x000fca00078e0218 */
[----:B------:R-:W2:Y:S01]  /*0ff0*/  LDL R3, [R24+-0x4] ;  /* 0xfffffc0018037983 */ /* 0x000ea20000100800 */
[----:B------:R-:W-:Y:S01]  /*1000*/  IADD3 R16, PT, PT, R10, R19, -R22 ;  /* 0x000000130a107210 */ /* 0x000fe20007ffe816 */
[----:B------:R-:W-:Y:S02]  /*1010*/  IMAD.MOV.U32 R4, RZ, RZ, RZ ;  /* 0x000000ffff047224 */ /* 0x000fe400078e00ff */
[C---:B--2---:R-:W-:Y:S01]  /*1020*/  VIADD R5, R3.reuse, 0x1 ;  /* 0x0000000103057836 */ /* 0x044fe20000000000 */
[----:B------:R-:W-:-:S04]  /*1030*/  ISETP.GE.AND P0, PT, R3, R16, PT ;  /* 0x000000100300720c */ /* 0x000fc80003f06270 */
[----:B------:R2:W-:Y:S09]  /*1040*/  STL [R24], R5 ;  /* 0x0000000518007387 */ /* 0x0005f20000100800 */
[----:B------:R-:W-:Y:S05]  /*1050*/  @P0 BRA `(.L_x_16) ;  /* 0x0000001000f80947 */ /* 0x000fea0003800000 */
[----:B------:R-:W-:-:S07]  /*1060*/  VIADD R2, R10, 0x1 ;  /* 0x000000010a027836 */ /* 0x000fce0000000000 */
.L_x_17:
[----:B------:R-:W-:Y:S01]  /*1070*/  MOV R4, R22 ;  /* 0x0000001600047202 */ /* 0x000fe20000000f00 */
[----:B0-2---:R-:W-:Y:S01]  /*1080*/  IMAD.MOV.U32 R5, RZ, RZ, R19 ;  /* 0x000000ffff057224 */ /* 0x005fe200078e0013 */
[----:B------:R-:W-:Y:S01]  /*1090*/  MOV R20, 0x1110 ;  /* 0x0000111000147802 */ /* 0x000fe20000000f00 */
[----:B------:R-:W-:Y:S02]  /*10a0*/  IMAD.MOV.U32 R6, RZ, RZ, R18 ;  /* 0x000000ffff067224 */ /* 0x000fe400078e0012 */
[----:B------:R-:W-:Y:S02]  /*10b0*/  IMAD.MOV.U32 R7, RZ, RZ, R17 ;  /* 0x000000ffff077224 */ /* 0x000fe400078e0011 */
[----:B------:R-:W-:Y:S02]  /*10c0*/  IMAD.MOV.U32 R8, RZ, RZ, R28 ;  /* 0x000000ffff087224 */ /* 0x000fe400078e001c */
[----:B------:R-:W-:Y:S02]  /*10d0*/  IMAD.MOV.U32 R9, RZ, RZ, R29 ;  /* 0x000000ffff097224 */ /* 0x000fe400078e001d */
[----:B------:R-:W-:-:S02]  /*10e0*/  IMAD.MOV.U32 R10, RZ, RZ, R2 ;  /* 0x000000ffff0a7224 */ /* 0x000fc400078e0002 */
[----:B------:R-:W-:-:S07]  /*10f0*/  IMAD.MOV.U32 R21, RZ, RZ, 0x0 ;  /* 0x00000000ff157424 */ /* 0x000fce00078e00ff */
[----:B---3--:R-:W-:Y:S05]  /*1100*/  CALL.REL.NOINC `($_Z6kernelPiS_S_S_$_Z7recurseiiPiS_i) ;  /* 0xfffffff800447944 */ /* 0x008fea0003c3ffff */
[----:B------:R-:W-:Y:S01]  /*1110*/  ISETP.NE.AND P0, PT, R4, RZ, PT ;  /* 0x000000ff0400720c */ /* 0x000fe20003f05270 */
[----:B------:R-:W-:-:S12]  /*1120*/  IMAD.MOV.U32 R4, RZ, RZ, 0x1 ;  /* 0x00000001ff047424 */ /* 0x000fd800078e00ff */
[----:B------:R-:W-:Y:S05]  /*1130*/  @P0 BRA `(.L_x_16) ;  /* 0x0000001000c00947 */ /* 0x000fea0003800000 */
[----:B------:R-:W2:Y:S02]  /*1140*/  LDL R3, [R24] ;  /* 0x0000000018037983 */ /* 0x000ea40000100800 */
[C---:B--2---:R-:W-:Y:S01]  /*1150*/  VIADD R5, R3.reuse, 0x1 ;  /* 0x0000000103057836 */ /* 0x044fe20000000000 */
[----:B------:R-:W-:-:S04]  /*1160*/  ISETP.GE.AND P0, PT, R3, R16, PT ;  /* 0x000000100300720c */ /* 0x000fc80003f06270 */
[----:B------:R0:W-:Y:S09]  /*1170*/  STL [R24], R5 ;  /* 0x0000000518007387 */ /* 0x0001f20000100800 */
[----:B------:R-:W-:Y:S05]  /*1180*/  @!P0 BRA `(.L_x_17) ;  /* 0xfffffffc00b88947 */ /* 0x000fea000383ffff */
[----:B------:R-:W-:Y:S01]  /*1190*/  IMAD.MOV.U32 R4, RZ, RZ, RZ ;  /* 0x000000ffff047224 */ /* 0x000fe200078e00ff */
[----:B------:R-:W-:Y:S06]  /*11a0*/  BRA `(.L_x_16) ;  /* 0x0000001000a47947 */ /* 0x000fec0003800000 */
.L_x_15:
[----:B------:R0:W-:Y:S01]  /*11b0*/  STL.128 [R1], RZ ;  /* 0x000000ff01007387 */ /* 0x0001e20000100c00 */
[----:B------:R-:W1:Y:S01]  /*11c0*/  LDC.64 R2, c[0x0][0x358] ;  /* 0x0000d600ff027b82 */ /* 0x000e620000000a00 */
[----:B------:R-:W-:Y:S02]  /*11d0*/  ISETP.GE.AND P0, PT, R22, 0x1, PT ;  /* 0x000000011600780c */ /* 0x000fe40003f06270 */
        /* <DEDUP_REMOVED lines=24> */
[----:B-1----:R-:W-:Y:S05]  /*1360*/  @!P0 BRA `(.L_x_18) ;  /* 0x0000000000648947 */ /* 0x002fea0003800000 */
[----:B------:R-:W-:-:S07]  /*1370*/  IMAD.MOV.U32 R5, RZ, RZ, RZ ;  /* 0x000000ffff057224 */ /* 0x000fce00078e00ff */
.L_x_23:
[----:B------:R-:W-:Y:S01]  /*1380*/  VIADD R9, R5, 0x1 ;  /* 0x0000000105097836 */ /* 0x000fe20000000000 */
[----:B------:R-:W-:Y:S04]  /*1390*/  BSSY.RELIABLE B0, `(.L_x_19) ;  /* 0x0000013000007945 */ /* 0x000fe80003800100 */
[----:B------:R-:W-:-:S13]  /*13a0*/  ISETP.GE.AND P0, PT, R9, R22, PT ;  /* 0x000000160900720c */ /* 0x000fda0003f06270 */
[----:B------:R-:W-:Y:S05]  /*13b0*/  @P0 BRA `(.L_x_20) ;  /* 0x0000000000400947 */ /* 0x000fea0003800000 */
[----:B------:R-:W-:-:S05]  /*13c0*/  IMAD R4, R5, 0x4, R24 ;  /* 0x0000000405047824 */ /* 0x000fca00078e0218 */
[----:B------:R1:W5:Y:S01]  /*13d0*/  LDL R11, [R4] ;  /* 0x00000000040b7983 */ /* 0x0003620000100800 */
[----:B------:R-:W-:-:S07]  /*13e0*/  IMAD.MOV.U32 R5, RZ, RZ, R9 ;  /* 0x000000ffff057224 */ /* 0x000fce00078e0009 */
.L_x_22:
[----:B-1----:R-:W-:-:S06]  /*13f0*/  IMAD R4, R5, 0x4, R24 ;  /* 0x0000000405047824 */ /* 0x002fcc00078e0218 */
[----:B------:R-:W2:Y:S02]  /*1400*/  LDL R4, [R4] ;  /* 0x0000000004047983 */ /* 0x000ea40000100800 */
[----:B--2--5:R-:W-:-:S05]  /*1410*/  IMAD.IADD R7, R4, 0x1, -R11 ;  /* 0x0000000104077824 */ /* 0x024fca00078e0a0b */
[----:B------:R-:W-:-:S05]  /*1420*/  LEA R7, R7, R0, 0x2 ;  /* 0x0000000007077211 */ /* 0x000fca00078e10ff */
        /* <DEDUP_REMOVED lines=8> */
[----:B--2---:R-:W-:Y:S05]  /*14b0*/  @P0 BRA `(.L_x_22) ;  /* 0xfffffffc00cc0947 */ /* 0x004fea000383ffff */
.L_x_20:
[----:B------:R-:W-:Y:S05]  /*14c0*/  BSYNC.RELIABLE B0 ;  /* 0x0000000000007941 */ /* 0x000fea0003800100 */
.L_x_19:
[----:B------:R-:W-:Y:S01]  /*14d0*/  ISETP.NE.AND P0, PT, R9, R22, PT ;  /* 0x000000160900720c */ /* 0x000fe20003f05270 */
[----:B------:R-:W-:-:S12]  /*14e0*/  IMAD.MOV.U32 R5, RZ, RZ, R9 ;  /* 0x000000ffff057224 */ /* 0x000fd800078e0009 */
[----:B------:R-:W-:Y:S05]  /*14f0*/  @P0 BRA `(.L_x_23) ;  /* 0xfffffffc00a00947 */ /* 0x000fea000383ffff */
.L_x_18:
[----:B------:R-:W-:Y:S01]  /*1500*/  R2UR UR4, R2 ;  /* 0x00000000020472ca */ /* 0x000fe200000e0000 */
[----:B------:R-:W-:Y:S01]  /*1510*/  IMAD.WIDE R4, R10, 0x4, R28 ;  /* 0x000000040a047825 */ /* 0x000fe200078e021c */
[----:B------:R-:W-:-:S03]  /*1520*/  R2UR UR5, R3 ;  /* 0x00000000030572ca */ /* 0x000fc600000e0000 */
[----:B------:R-:W-:-:S06]  /*1530*/  IMAD R6, R10, 0x4, R24 ;  /* 0x000000040a067824 */ /* 0x000fcc00078e0218 */
[----:B------:R-:W2:Y:S04]  /*1540*/  LDL R6, [R6] ;  /* 0x0000000006067983 */ /* 0x000ea80000100800 */
[----:B------:R-:W4:Y:S02]  /*1550*/  LDG.E R5, desc[UR4][R4.64] ;  /* 0x0000000404057981 */ /* 0x000f24000c1e1900 */
[----:B----4-:R-:W-:-:S04]  /*1560*/  ISETP.NE.AND P0, PT, R5, RZ, PT ;  /* 0x000000ff0500720c */ /* 0x010fc80003f05270 */
[----:B--2---:R-:W-:-:S13]  /*1570*/  ISETP.LT.OR P0, PT, R6, R5, !P0 ;  /* 0x000000050600720c */ /* 0x004fda0004701670 */
[----:B------:R-:W-:Y:S05]  /*1580*/  @P0 BRA `(.L_x_24) ;  /* 0x0000000000e00947 */ /* 0x000fea0003800000 */
.L_x_21:
[----:B------:R1:W-:Y:S01]  /*1590*/  STL.128 [R1], RZ ;  /* 0x000000ff01007387 */ /* 0x0003e20000100c00 */
[----:B------:R-:W-:Y:S01]  /*15a0*/  ISETP.GE.AND P0, PT, R22, 0x1, PT ;  /* 0x000000011600780c */ /* 0x000fe20003f06270 */
[----:B------:R-:W-:Y:S02]  /*15b0*/  IMAD.MOV.U32 R4, RZ, RZ, 0x1 ;  /* 0x00000001ff047424 */ /* 0x000fe400078e00ff */
        /* <DEDUP_REMOVED lines=24> */
[----:B------:R-:W-:Y:S05]  /*1740*/  @!P0 BRA `(.L_x_16) ;  /* 0x0000000c003c8947 */ /* 0x000fea0003800000 */
[----:B------:R-:W-:-:S07]  /*1750*/  IMAD.MOV.U32 R3, RZ, RZ, RZ ;  /* 0x000000ffff037224 */ /* 0x000fce00078e00ff */
.L_x_28:
[----:B------:R-:W-:Y:S01]  /*1760*/  VIADD R7, R3, 0x1 ;  /* 0x0000000103077836 */ /* 0x000fe20000000000 */
[----:B------:R-:W-:Y:S04]  /*1770*/  BSSY.RELIABLE B1, `(.L_x_25) ;  /* 0x0000014000017945 */ /* 0x000fe80003800100 */
[----:B------:R-:W-:-:S13]  /*1780*/  ISETP.GE.AND P0, PT, R7, R22, PT ;  /* 0x000000160700720c */ /* 0x000fda0003f06270 */
[----:B------:R-:W-:Y:S05]  /*1790*/  @P0 BRA `(.L_x_26) ;  /* 0x0000000000440947 */ /* 0x000fea0003800000 */
[----:B------:R-:W-:-:S05]  /*17a0*/  IMAD R2, R3, 0x4, R24 ;  /* 0x0000000403027824 */ /* 0x000fca00078e0218 */
[----:B------:R2:W5:Y:S01]  /*17b0*/  LDL R9, [R2] ;  /* 0x0000000002097983 */ /* 0x0005620000100800 */
[----:B------:R-:W-:-:S07]  /*17c0*/  IMAD.MOV.U32 R3, RZ, RZ, R7 ;  /* 0x000000ffff037224 */ /* 0x000fce00078e0007 */
.L_x_27:
[----:B--2---:R-:W-:-:S06]  /*17d0*/  IMAD R2, R3, 0x4, R24 ;  /* 0x0000000403027824 */ /* 0x004fcc00078e0218 */
[----:B------:R-:W2:Y:S02]  /*17e0*/  LDL R2, [R2] ;  /* 0x0000000002027983 */ /* 0x000ea40000100800 */
[----:B--2--5:R-:W-:-:S04]  /*17f0*/  IMAD.IADD R5, R2, 0x1, -R9 ;  /* 0x0000000102057824 */ /* 0x024fc800078e0a09 */
[----:B------:R-:W-:-:S05]  /*1800*/  IMAD R5, R5, 0x4, R0 ;  /* 0x0000000405057824 */ /* 0x000fca00078e0200 */
[----:B------:R-:W2:Y:S02]  /*1810*/  LDL R4, [R5] ;  /* 0x0000000005047983 */ /* 0x000ea40000100800 */
[----:B--2---:R-:W-:Y:S01]  /*1820*/  ISETP.NE.AND P0, PT, R4, 0x1, PT ;  /* 0x000000010400780c */ /* 0x004fe20003f05270 */
[----:B------:R-:W-:-:S12]  /*1830*/  IMAD.MOV.U32 R4, RZ, RZ, RZ ;  /* 0x000000ffff047224 */ /* 0x000fd800078e00ff */
[----:B------:R-:W-:Y:S05]  /*1840*/  @!P0 BREAK.RELIABLE B1 ;  /* 0x0000000000018942 */ /* 0x000fea0003800100 */
[----:B------:R-:W-:Y:S05]  /*1850*/  @!P0 BRA `(.L_x_16) ;  /* 0x0000000800f88947 */ /* 0x000fea0003800000 */
[----:B------:R-:W-:Y:S02]  /*1860*/  IMAD.MOV.U32 R2, RZ, RZ, 0x1 ;  /* 0x00000001ff027424 */ /* 0x000fe400078e00ff */
[----:B------:R-:W-:-:S03]  /*1870*/  VIADD R3, R3, 0x1 ;  /* 0x0000000103037836 */ /* 0x000fc60000000000 */
[----:B------:R4:W-:Y:S02]  /*1880*/  STL [R5], R2 ;  /* 0x0000000205007387 */ /* 0x0009e40000100800 */
[----:B------:R-:W-:-:S13]  /*1890*/  ISETP.NE.AND P0, PT, R3, R22, PT ;  /* 0x000000160300720c */ /* 0x000fda0003f05270 */
[----:B----4-:R-:W-:Y:S05]  /*18a0*/  @P0 BRA `(.L_x_27) ;  /* 0xfffffffc00c80947 */ /* 0x010fea000383ffff */
.L_x_26:
[----:B------:R-:W-:Y:S05]  /*18b0*/  BSYNC.RELIABLE B1 ;  /* 0x0000000000017941 */ /* 0x000fea0003800100 */
.L_x_25:
[----:B------:R-:W-:Y:S01]  /*18c0*/  ISETP.NE.AND P0, PT, R7, R22, PT ;  /* 0x000000160700720c */ /* 0x000fe20003f05270 */
[----:B------:R-:W-:-:S12]  /*18d0*/  IMAD.MOV.U32 R3, RZ, RZ, R7 ;  /* 0x000000ffff037224 */ /* 0x000fd800078e0007 */
[----:B------:R-:W-:Y:S05]  /*18e0*/  @P0 BRA `(.L_x_28) ;  /* 0xfffffffc009c0947 */ /* 0x000fea000383ffff */
[----:B------:R-:W-:Y:S01]  /*18f0*/  HFMA2 R4, -RZ, RZ, 0, 5.9604644775390625e-08 ;  /* 0x00000001ff047431 */ /* 0x000fe200000001ff */
[----:B------:R-:W-:Y:S06]  /*1900*/  BRA `(.L_x_16) ;  /* 0x0000000800cc7947 */ /* 0x000fec0003800000 */
.L_x_24:
[----:B------:R-:W-:Y:S01]  /*1910*/  ISETP.GE.AND P0, PT, R22, 0x1, PT ;  /* 0x000000011600780c */ /* 0x000fe20003f06270 */
[----:B------:R-:W-:-:S12]  /*1920*/  IMAD.MOV.U32 R4, RZ, RZ, 0x1 ;  /* 0x00000001ff047424 */ /* 0x000fd800078e00ff */
[----:B------:R-:W-:Y:S05]  /*1930*/  @!P0 BRA `(.L_x_16) ;  /* 0x0000000800c08947 */ /* 0x000fea0003800000 */
[C---:B------:R-:W-:Y:S01]  /*1940*/  ISETP.GE.U32.AND P0, PT, R22.reuse, 0x4, PT ;  /* 0x000000041600780c */ /* 0x040fe20003f06070 */
[----:B------:R-:W-:Y:S01]  /*1950*/  BSSY.RECONVERGENT B1, `(.L_x_29) ;  /* 0x000009d000017945 */ /* 0x000fe20003800200 */
[----:B------:R-:W-:Y:S01]  /*1960*/  LOP3.LUT R0, R22, 0x3, RZ, 0xc0, !PT ;  /* 0x0000000316007812 */ /* 0x000fe200078ec0ff */
[----:B------:R-:W-:-:S10]  /*1970*/  IMAD.MOV.U32 R5, RZ, RZ, RZ ;  /* 0x000000ffff057224 */ /* 0x000fd400078e00ff */
[----:B------:R-:W-:Y:S05]  /*1980*/  @!P0 BRA `(.L_x_30) ;  /* 0x0000000800648947 */ /* 0x000fea0003800000 */
[----:B------:R-:W-:Y:S01]  /*1990*/  LOP3.LUT R5, R22, 0x7ffffffc, RZ, 0xc0, !PT ;  /* 0x7ffffffc16057812 */ /* 0x000fe200078ec0ff */
[----:B------:R-:W-:Y:S01]  /*19a0*/  BSSY.RELIABLE B0, `(.L_x_31) ;  /* 0x000007f000007945 */ /* 0x000fe20003800100 */
[----:B------:R-:W-:Y:S01]  /*19b0*/  IADD3 R6, P1, PT, R28, 0x8, RZ ;  /* 0x000000081c067810 */ /* 0x000fe20007f3e0ff */
[----:B------:R-:W-:Y:S02]  /*19c0*/  VIADD R12, R24, 0x8 ;  /* 0x00000008180c7836 */ /* 0x000fe40000000000 */
[----:B------:R-:W-:Y:S02]  /*19d0*/  IMAD.MOV R8, RZ, RZ, -R5 ;  /* 0x000000ffff087224 */ /* 0x000fe400078e0a05 */
[----:B------:R-:W-:-:S03]  /*19e0*/  IMAD.X R7, RZ, RZ, R29, P1 ;  /* 0x000000ffff077224 */ /* 0x000fc600008e061d */
[----:B------:R-:W-:-:S13]  /*19f0*/  ISETP.GE.AND P0, PT, R8, RZ, PT ;  /* 0x000000ff0800720c */ /* 0x000fda0003f06270 */
[----:B------:R-:W-:Y:S05]  /*1a00*/  @P0 BRA `(.L_x_32) ;  /* 0x0000000400e00947 */ /* 0x000fea0003800000 */
[----:B------:R-:W-:Y:S01]  /*1a10*/  IMAD.MOV R9, RZ, RZ, -R8 ;  /* 0x000000ffff097224 */ /* 0x000fe200078e0a08 */
[----:B------:R-:W-:Y:S01]  /*1a20*/  BSSY.RECONVERGENT B2, `(.L_x_33) ;  /* 0x0000047000027945 */ /* 0x000fe20003800200 */
[----:B------:R-:W-:-:S03]  /*1a30*/  PLOP3.LUT P0, PT, PT, PT, PT, 0x80, 0x8 ;  /* 0x000000000008781c */ /* 0x000fc60003f0f070 */
[----:B------:R-:W-:-:S13]  /*1a40*/  ISETP.GT.AND P1, PT, R9, 0xc, PT ;  /* 0x0000000c0900780c */ /* 0x000fda0003f24270 */
[----:B------:R-:W-:Y:S05]  /*1a50*/  @!P1 BRA `(.L_x_34) ;  /* 0x00000004000c9947 */ /* 0x000fea0003800000 */
[----:B------:R-:W-:-:S13]  /*1a60*/  PLOP3.LUT P0, PT, PT, PT, PT, 0x8, 0x80 ;  /* 0x000000000080781c */ /* 0x000fda0003f0e170 */
.L_x_35:
[----:B------:R-:W2:Y:S04]  /*1a70*/  LDL R9, [R12+-0x8] ;  /* 0xfffff8000c097983 */ /* 0x000ea80000100800 */
[----:B------:R-:W4:Y:S04]  /*1a80*/  LDL R11, [R12+-0x4] ;  /* 0xfffffc000c0b7983 */ /* 0x000f280000100800 */
[----:B------:R-:W5:Y:S04]  /*1a90*/  LDL R13, [R12] ;  /* 0x000000000c0d7983 */ /* 0x000f680000100800 */
[----:B------:R-:W3:Y:S04]  /*1aa0*/  LDL R15, [R12+0x4] ;  /* 0x000004000c0f7983 */ /* 0x000ee80000100800 */
        /* <DEDUP_REMOVED lines=11> */
[----:B------:R1:W3:Y:S01]  /*1b60*/  LDL R47, [R12+0x34] ;  /* 0x000034000c2f7983 */ /* 0x0002e20000100800 */
[----:B------:R-:W-:Y:S01]  /*1b70*/  R2UR UR4, R2 ;  /* 0x00000000020472ca */ /* 0x000fe200000e0000 */
[----:B------:R-:W-:Y:S01]  /*1b80*/  VIADD R8, R8, 0x10 ;  /* 0x0000001008087836 */ /* 0x000fe20000000000 */
[----:B------:R-:W-:-:S02]  /*1b90*/  R2UR UR5, R3 ;  /* 0x00000000030572ca */ /* 0x000fc400000e0000 */
[----:B------:R-:W-:Y:S02]  /*1ba0*/  R2UR UR6, R2 ;  /* 0x00000000020672ca */ /* 0x000fe400000e0000 */
[C---:B------:R-:W-:Y:S01]  /*1bb0*/  R2UR UR7, R3.reuse ;  /* 0x00000000030772ca */ /* 0x040fe200000e0000 */
[----:B-1----:R-:W-:Y:S01]  /*1bc0*/  VIADD R12, R12, 0x40 ;  /* 0x000000400c0c7836 */ /* 0x002fe20000000000 */
[C---:B------:R-:W-:Y:S02]  /*1bd0*/  R2UR UR8, R2.reuse ;  /* 0x00000000020872ca */ /* 0x040fe400000e0000 */
[C---:B------:R-:W-:Y:S02]  /*1be0*/  R2UR UR9, R3.reuse ;  /* 0x00000000030972ca */ /* 0x040fe400000e0000 */
[----:B------:R-:W-:Y:S02]  /*1bf0*/  R2UR UR28, R2 ;  /* 0x00000000021c72ca */ /* 0x000fe400000e0000 */
[----:B------:R-:W-:-:S02]  /*1c00*/  R2UR UR29, R3 ;  /* 0x00000000031d72ca */ /* 0x000fc400000e0000 */
[C---:B------:R-:W-:Y:S02]  /*1c10*/  R2UR UR26, R2.reuse ;  /* 0x00000000021a72ca */ /* 0x040fe400000e0000 */
[C---:B------:R-:W-:Y:S02]  /*1c20*/  R2UR UR27, R3.reuse ;  /* 0x00000000031b72ca */ /* 0x040fe400000e0000 */
        /* <DEDUP_REMOVED lines=16> */
[----:B------:R-:W-:Y:S01]  /*1d30*/  ISETP.GE.AND P1, PT, R8, -0xc, PT ;  /* 0xfffffff40800780c */ /* 0x000fe20003f26270 */
[----:B--2---:R1:W-:Y:S04]  /*1d40*/  STG.E desc[UR4][R6.64+-0x8], R9 ;  /* 0xfffff80906007986 */ /* 0x0043e8000c101904 */
[----:B----4-:R-:W-:Y:S04]  /*1d50*/  STG.E desc[UR6][R6.64+-0x4], R11 ;  /* 0xfffffc0b06007986 */ /* 0x010fe8000c101906 */
[----:B-----5:R-:W-:Y:S01]  /*1d60*/  STG.E desc[UR8][R6.64], R13 ;  /* 0x0000000d06007986 */ /* 0x020fe2000c101908 */
[----:B-1----:R-:W-:-:S03]  /*1d70*/  IADD3 R9, P2, PT, R6, 0x40, RZ ;  /* 0x0000004006097810 */ /* 0x002fc60007f5e0ff */
[----:B---3--:R-:W-:Y:S02]  /*1d80*/  STG.E desc[UR28][R6.64+0x4], R15 ;  /* 0x0000040f06007986 */ /* 0x008fe4000c10191c */
[----:B------:R-:W-:Y:S02]  /*1d90*/  IMAD.X R10, RZ, RZ, R7, P2 ;  /* 0x000000ffff0a7224 */ /* 0x000fe400010e0607 */
[----:B------:R-:W-:Y:S04]  /*1da0*/  STG.E desc[UR26][R6.64+0x8], R17 ;  /* 0x0000081106007986 */ /* 0x000fe8000c10191a */
        /* <DEDUP_REMOVED lines=10> */
[----:B------:R1:W-:Y:S02]  /*1e50*/  STG.E desc[UR20][R6.64+0x34], R47 ;  /* 0x0000342f06007986 */ /* 0x0003e4000c101914 */
[----:B-1----:R-:W-:-:S02]  /*1e60*/  IMAD.MOV.U32 R6, RZ, RZ, R9 ;  /* 0x000000ffff067224 */ /* 0x002fc400078e0009 */
[----:B------:R-:W-:Y:S01]  /*1e70*/  IMAD.MOV.U32 R7, RZ, RZ, R10 ;  /* 0x000000ffff077224 */ /* 0x000fe200078e000a */
[----:B------:R-:W-:Y:S06]  /*1e80*/  @!P1 BRA `(.L_x_35) ;  /* 0xfffffff800f89947 */ /* 0x000fec000383ffff */
.L_x_34:
[----:B------:R-:W-:Y:S05]  /*1e90*/  BSYNC.RECONVERGENT B2 ;  /* 0x0000000000027941 */ /* 0x000fea0003800200 */
.L_x_33:
[----:B------:R-:W-:Y:S01]  /*1ea0*/  IMAD.MOV R9, RZ, RZ, -R8 ;  /* 0x000000ffff097224 */ /* 0x000fe200078e0a08 */
[----:B------:R-:W-:Y:S04]  /*1eb0*/  BSSY.RECONVERGENT B2, `(.L_x_36) ;  /* 0x000002a000027945 */ /* 0x000fe80003800200 */
[----:B------:R-:W-:-:S13]  /*1ec0*/  ISETP.GT.AND P1, PT, R9, 0x4, PT ;  /* 0x000000040900780c */ /* 0x000fda0003f24270 */
[----:B------:R-:W-:Y:S05]  /*1ed0*/  @!P1 BRA `(.L_x_37) ;  /* 0x00000000009c9947 */ /* 0x000fea0003800000 */
[----:B------:R-:W2:Y:S04]  /*1ee0*/  LDL R9, [R12+-0x8] ;  /* 0xfffff8000c097983 */ /* 0x000ea80000100800 */
[----:B------:R-:W4:Y:S04]  /*1ef0*/  LDL R11, [R12+-0x4] ;  /* 0xfffffc000c0b7983 */ /* 0x000f280000100800 */
[----:B------:R-:W5:Y:S04]  /*1f00*/  LDL R13, [R12] ;  /* 0x000000000c0d7983 */ /* 0x000f680000100800 */
        /* <DEDUP_REMOVED lines=21> */
[----:B------:R-:W-:Y:S02]  /*2060*/  R2UR UR18, R2 ;  /* 0x00000000021272ca */ /* 0x000fe400000e0000 */
[----:B------:R-:W-:Y:S02]  /*2070*/  R2UR UR19, R3 ;  /* 0x00000000031372ca */ /* 0x000fe400000e0000 */
[----:B------:R-:W-:Y:S02]  /*2080*/  IADD3 R10, P1, PT, R6, 0x20, RZ ;  /* 0x00000020060a7810 */ /* 0x000fe40007f3e0ff */
[----:B------:R-:W-:-:S03]  /*2090*/  PLOP3.LUT P0, PT, PT, PT, PT, 0x8, 0x80 ;  /* 0x000000000080781c */ /* 0x000fc60003f0e170 */
[----:B------:R-:W-:Y:S01]  /*20a0*/  IMAD.X R33, RZ, RZ, R7, P1 ;  /* 0x000000ffff217224 */ /* 0x000fe200008e0607 */
[----:B--2---:R-:W-:Y:S04]  /*20b0*/  STG.E desc[UR4][R6.64+-0x8], R9 ;  /* 0xfffff80906007986 */ /* 0x004fe8000c101904 */
[----:B----4-:R-:W-:Y:S04]  /*20c0*/  STG.E desc[UR6][R6.64+-0x4], R11 ;  /* 0xfffffc0b06007986 */ /* 0x010fe8000c101906 */
[----:B-----5:R-:W-:Y:S04]  /*20d0*/  STG.E desc[UR8][R6.64], R13 ;  /* 0x0000000d06007986 */ /* 0x020fe8000c101908 */
[----:B---3--:R-:W-:Y:S04]  /*20e0*/  STG.E desc[UR10][R6.64+0x4], R15 ;  /* 0x0000040f06007986 */ /* 0x008fe8000c10190a */
[----:B------:R-:W-:Y:S04]  /*20f0*/  STG.E desc[UR12][R6.64+0x8], R17 ;  /* 0x0000081106007986 */ /* 0x000fe8000c10190c */
[----:B------:R-:W-:Y:S04]  /*2100*/  STG.E desc[UR14][R6.64+0xc], R19 ;  /* 0x00000c1306007986 */ /* 0x000fe8000c10190e */
[----:B------:R-:W-:Y:S04]  /*2110*/  STG.E desc[UR16][R6.64+0x10], R27 ;  /* 0x0000101b06007986 */ /* 0x000fe8000c101910 */
[----:B------:R1:W-:Y:S02]  /*2120*/  STG.E desc[UR18][R6.64+0x14], R31 ;  /* 0x0000141f06007986 */ /* 0x0003e4000c101912 */
[----:B-1----:R-:W-:Y:S01]  /*2130*/  IMAD.MOV.U32 R6, RZ, RZ, R10 ;  /* 0x000000ffff067224 */ /* 0x002fe200078e000a */
[----:B------:R-:W-:-:S07]  /*2140*/  MOV R7, R33 ;  /* 0x0000002100077202 */ /* 0x000fce0000000f00 */
.L_x_37:
[----:B------:R-:W-:Y:S05]  /*2150*/  BSYNC.RECONVERGENT B2 ;  /* 0x0000000000027941 */ /* 0x000fea0003800200 */
.L_x_36:
[----:B------:R-:W-:-:S13]  /*2160*/  ISETP.EQ.AND P1, PT, R8, RZ, PT ;  /* 0x000000ff0800720c */ /* 0x000fda0003f22270 */
[----:B------:R-:W-:Y:S05]  /*2170*/  @!P0 BREAK.RELIABLE P1, B0 ;  /* 0x0000000000008942 */ /* 0x000fea0000800100 */
[----:B------:R-:W-:Y:S05]  /*2180*/  @!P0 BRA P1, `(.L_x_30) ;  /* 0x0000000000648947 */ /* 0x000fea0000800000 */
.L_x_32:
[----:B------:R-:W-:Y:S05]  /*2190*/  BSYNC.RELIABLE B0 ;  /* 0x0000000000007941 */ /* 0x000fea0003800100 */
.L_x_31:
[----:B------:R-:W2:Y:S04]  /*21a0*/  LDL R9, [R12+-0x8] ;  /* 0xfffff8000c097983 */ /* 0x000ea80000100800 */
[----:B------:R-:W4:Y:S04]  /*21b0*/  LDL R11, [R12+-0x4] ;  /* 0xfffffc000c0b7983 */ /* 0x000f280000100800 */
[----:B------:R-:W5:Y:S04]  /*21c0*/  LDL R13, [R12] ;  /* 0x000000000c0d7983 */ /* 0x000f680000100800 */
[----:B------:R1:W3:Y:S01]  /*21d0*/  LDL R15, [R12+0x4] ;  /* 0x000004000c0f7983 */ /* 0x0002e20000100800 */
[----:B------:R-:W-:Y:S01]  /*21e0*/  VIADD R8, R8, 0x4 ;  /* 0x0000000408087836 */ /* 0x000fe20000000000 */
[----:B------:R-:W-:-:S02]  /*21f0*/  R2UR UR4, R2 ;  /* 0x00000000020472ca */ /* 0x000fc400000e0000 */
[C---:B------:R-:W-:Y:S02]  /*2200*/  R2UR UR5, R3.reuse ;  /* 0x00000000030572ca */ /* 0x040fe400000e0000 */
[----:B------:R-:W-:Y:S02]  /*2210*/  R2UR UR6, R2 ;  /* 0x00000000020672ca */ /* 0x000fe400000e0000 */
[C---:B------:R-:W-:Y:S01]  /*2220*/  R2UR UR7, R3.reuse ;  /* 0x00000000030772ca */ /* 0x040fe200000e0000 */
[----:B-1----:R-:W-:Y:S01]  /*2230*/  VIADD R12, R12, 0x10 ;  /* 0x000000100c0c7836 */ /* 0x002fe20000000000 */
[C---:B------:R-:W-:Y:S02]  /*2240*/  R2UR UR8, R2.reuse ;  /* 0x00000000020872ca */ /* 0x040fe400000e0000 */
[----:B------:R-:W-:Y:S02]  /*2250*/  R2UR UR9, R3 ;  /* 0x00000000030972ca */ /* 0x000fe400000e0000 */
[----:B------:R-:W-:-:S02]  /*2260*/  R2UR UR10, R2 ;  /* 0x00000000020a72ca */ /* 0x000fc400000e0000 */
[----:B------:R-:W-:Y:S02]  /*2270*/  R2UR UR11, R3 ;  /* 0x00000000030b72ca */ /* 0x000fe400000e0000 */
[----:B------:R-:W-:Y:S02]  /*2280*/  ISETP.NE.AND P0, PT, R8, RZ, PT ;  /* 0x000000ff0800720c */ /* 0x000fe40003f05270 */
[----:B------:R-:W-:-:S05]  /*2290*/  IADD3 R10, P1, PT, R6, 0x10, RZ ;  /* 0x00000010060a7810 */ /* 0x000fca0007f3e0ff */
[----:B------:R-:W-:Y:S01]  /*22a0*/  IMAD.X R17, RZ, RZ, R7, P1 ;  /* 0x000000ffff117224 */ /* 0x000fe200008e0607 */
[----:B--2---:R-:W-:Y:S04]  /*22b0*/  STG.E desc[UR4][R6.64+-0x8], R9 ;  /* 0xfffff80906007986 */ /* 0x004fe8000c101904 */
[----:B----4-:R-:W-:Y:S04]  /*22c0*/  STG.E desc[UR6][R6.64+-0x4], R11 ;  /* 0xfffffc0b06007986 */ /* 0x010fe8000c101906 */
[----:B-----5:R-:W-:Y:S04]  /*22d0*/  STG.E desc[UR8][R6.64], R13 ;  /* 0x0000000d06007986 */ /* 0x020fe8000c101908 */
[----:B---3--:R1:W-:Y:S02]  /*22e0*/  STG.E desc[UR10][R6.64+0x4], R15 ;  /* 0x0000040f06007986 */ /* 0x0083e4000c10190a */
[----:B-1----:R-:W-:-:S02]  /*22f0*/  IMAD.MOV.U32 R6, RZ, RZ, R10 ;  /* 0x000000ffff067224 */ /* 0x002fc400078e000a */
[----:B------:R-:W-:Y:S01]  /*2300*/  IMAD.MOV.U32 R7, RZ, RZ, R17 ;  /* 0x000000ffff077224 */ /* 0x000fe200078e0011 */
[----:B------:R-:W-:Y:S06]  /*2310*/  @P0 BRA `(.L_x_31) ;  /* 0xfffffffc00a00947 */ /* 0x000fec000383ffff */
.L_x_30:
[----:B------:R-:W-:Y:S05]  /*2320*/  BSYNC.RECONVERGENT B1 ;  /* 0x0000000000017941 */ /* 0x000fea0003800200 */
.L_x_29:
[----:B------:R-:W-:-:S13]  /*2330*/  ISETP.NE.AND P0, PT, R0, RZ, PT ;  /* 0x000000ff0000720c */ /* 0x000fda0003f05270 */
[----:B------:R-:W-:Y:S05]  /*2340*/  @!P0 BRA `(.L_x_16) ;  /* 0x00000000003c8947 */ /* 0x000fea0003800000 */
[----:B------:R-:W-:Y:S02]  /*2350*/  IMAD.MOV.U32 R6, RZ, RZ, R28 ;  /* 0x000000ffff067224 */ /* 0x000fe400078e001c */
[----:B------:R-:W-:Y:S02]  /*2360*/  IMAD.MOV.U32 R7, RZ, RZ, R29 ;  /* 0x000000ffff077224 */ /* 0x000fe400078e001d */
[C---:B------:R-:W-:Y:S02]  /*2370*/  IMAD R24, R5.reuse, 0x4, R24 ;  /* 0x0000000405187824 */ /* 0x040fe400078e0218 */
[----:B------:R-:W-:-:S04]  /*2380*/  IMAD.WIDE.U32 R6, R5, 0x4, R6 ;  /* 0x0000000405067825 */ /* 0x000fc800078e0006 */
[----:B------:R-:W-:-:S07]  /*2390*/  IMAD.MOV R0, RZ, RZ, -R0 ;  /* 0x000000ffff007224 */ /* 0x000fce00078e0a00 */
.L_x_38:
[----:B------:R1:W2:Y:S01]  /*23a0*/  LDL R5, [R24] ;  /* 0x0000000018057983 */ /* 0x0002a20000100800 */
[----:B------:R-:W-:Y:S01]  /*23b0*/  VIADD R0, R0, 0x1 ;  /* 0x0000000100007836 */ /* 0x000fe20000000000 */
[----:B------:R-:W-:Y:S02]  /*23c0*/  R2UR UR4, R2 ;  /* 0x00000000020472ca */ /* 0x000fe400000e0000 */
[----:B------:R-:W-:Y:S02]  /*23d0*/  R2UR UR5, R3 ;  /* 0x00000000030572ca */ /* 0x000fe400000e0000 */
[----:B------:R-:W-:Y:S01]  /*23e0*/  ISETP.NE.AND P0, PT, R0, RZ, PT ;  /* 0x000000ff0000720c */ /* 0x000fe20003f05270 */
[----:B-1----:R-:W-:-:S10]  /*23f0*/  VIADD R24, R24, 0x4 ;  /* 0x0000000418187836 */ /* 0x002fd40000000000 */
[----:B--2---:R1:W-:Y:S02]  /*2400*/  STG.E desc[UR4][R6.64], R5 ;  /* 0x0000000506007986 */ /* 0x0043e4000c101904 */
[----:B-1----:R-:W-:-:S05]  /*2410*/  IADD3 R6, P1, PT, R6, 0x4, RZ ;  /* 0x0000000406067810 */ /* 0x002fca0007f3e0ff */
[----:B------:R-:W-:Y:S01]  /*2420*/  IMAD.X R7, RZ, RZ, R7, P1 ;  /* 0x000000ffff077224 */ /* 0x000fe200008e0607 */
[----:B------:R-:W-:Y:S07]  /*2430*/  @P0 BRA `(.L_x_38) ;  /* 0xfffffffc00d80947 */ /* 0x000fee000383ffff */
.L_x_16:
[----:B------:R-:W-:Y:S05]  /*2440*/  BSYNC.RECONVERGENT B6 ;  /* 0x0000000000067941 */ /* 0x000fea0003800200 */
.L_x_14:
[----:B------:R-:W-:Y:S05]  /*2450*/  BRA `(.L_x_39) ;  /* 0x0000000000047947 */ /* 0x000fea0003800000 */
.L_x_11:
[----:B------:R-:W-:-:S07]  /*2460*/  IMAD.MOV.U32 R4, RZ, RZ, RZ ;  /* 0x000000ffff047224 */ /* 0x000fce00078e00ff */
.L_x_39:
[----:B------:R-:W-:Y:S05]  /*2470*/  BSYNC.RECONVERGENT B7 ;  /* 0x0000000000077941 */ /* 0x000fea0003800200 */
.L_x_7:
[----:B------:R-:W4:Y:S01]  /*2480*/  LDL R20, [R1+0x1a4] ;  /* 0x0001a40001147983 */ /* 0x000f220000100800 */
[----:B------:R-:W-:Y:S01]  /*2490*/  IMAD.MOV.U32 R3, RZ, RZ, R23 ;  /* 0x000000ffff037224 */ /* 0x000fe200078e0017 */
[----:B------:R5:W-:Y:S05]  /*24a0*/  BMOV.32 B6, R25 ;  /* 0x0000001906007356 */ /* 0x000bea0000000000 */
[----:B------:R-:W4:Y:S01]  /*24b0*/  LDL R21, [R1+0x1a8] ;  /* 0x0001a80001157983 */ /* 0x000f220000100800 */
[----:B------:R1:W-:Y:S05]  /*24c0*/  BMOV.32 B7, R26 ;  /* 0x0000001a07007356 */ /* 0x0003ea0000000000 */
[----:B------:R-:W4:Y:S04]  /*24d0*/  LDL R2, [R1+0x190] ;  /* 0x0001900001027983 */ /* 0x000f280000100800 */
[----:B------:R-:W4:Y:S04]  /*24e0*/  LDL R16, [R1+0x194] ;  /* 0x0001940001107983 */ /* 0x000f280000100800 */
[----:B------:R-:W4:Y:S04]  /*24f0*/  LDL R17, [R1+0x198] ;  /* 0x0001980001117983 */ /* 0x000f280000100800 */
[----:B------:R-:W4:Y:S04]  /*2500*/  LDL R18, [R1+0x19c] ;  /* 0x00019c0001127983 */ /* 0x000f280000100800 */
[----:B------:R-:W4:Y:S04]  /*2510*/  LDL R19, [R1+0x1a0] ;  /* 0x0001a00001137983 */ /* 0x000f280000100800 */
[----:B------:R-:W4:Y:S04]  /*2520*/  LDL R22, [R1+0x1ac] ;  /* 0x0001ac0001167983 */ /* 0x000f280000100800 */
[----:B------:R-:W4:Y:S04]  /*2530*/  LDL R23, [R1+0x1b0] ;  /* 0x0001b00001177983 */ /* 0x000f280000100800 */
[----:B0-2---:R-:W4:Y:S04]  /*2540*/  LDL R24, [R1+0x1b4] ;  /* 0x0001b40001187983 */ /* 0x005f280000100800 */
[----:B-----5:R-:W4:Y:S04]  /*2550*/  LDL R25, [R1+0x1b8] ;  /* 0x0001b80001197983 */ /* 0x020f280000100800 */
[----:B-1----:R-:W4:Y:S04]  /*2560*/  LDL R26, [R1+0x1bc] ;  /* 0x0001bc00011a7983 */ /* 0x002f280000100800 */
[----:B------:R-:W4:Y:S04]  /*2570*/  LDL R27, [R1+0x1c0] ;  /* 0x0001c000011b7983 */ /* 0x000f280000100800 */
[----:B------:R-:W4:Y:S04]  /*2580*/  LDL R28, [R1+0x1c4] ;  /* 0x0001c400011c7983 */ /* 0x000f280000100800 */
[----:B------:R-:W4:Y:S04]  /*2590*/  LDL R29, [R1+0x1c8] ;  /* 0x0001c800011d7983 */ /* 0x000f280000100800 */
[----:B------:R-:W4:Y:S04]  /*25a0*/  LDL R31, [R1+0x1cc] ;  /* 0x0001cc00011f7983 */ /* 0x000f280000100800 */
[----:B------:R-:W4:Y:S04]  /*25b0*/  LDL R37, [R1+0x1d0] ;  /* 0x0001d00001257983 */ /* 0x000f280000100800 */
[----:B------:R-:W4:Y:S04]  /*25c0*/  LDL R39, [R1+0x1d4] ;  /* 0x0001d40001277983 */ /* 0x000f280000100800 */
[----:B------:R-:W4:Y:S04]  /*25d0*/  LDL R45, [R1+0x1d8] ;  /* 0x0001d800012d7983 */ /* 0x000f280000100800 */
[----:B------:R3:W4:Y:S02]  /*25e0*/  LDL R47, [R1+0x1dc] ;  /* 0x0001dc00012f7983 */ /* 0x0007240000100800 */
[----:B---3--:R-:W-:Y:S01]  /*25f0*/  IMAD.MOV.U32 R1, RZ, RZ, R3 ;  /* 0x000000ffff017224 */ /* 0x008fe200078e0003 */
[----:B----4-:R-:W-:Y:S06]  /*2600*/  RET.REL.NODEC R20 `(_Z6kernelPiS_S_S_) ;  /* 0xffffffd8147c7950 */ /* 0x010fec0003c3ffff */
.L_x_40:
[----:B------:R-:W-:-:S00]  /*2610*/  BRA `(.L_x_40) ;  /* 0xfffffffc00fc7947 */ /* 0x000fc0000383ffff */
[----:B------:R-:W-:-:S00]  /*2620*/  NOP ;  /* 0x0000000000007918 */ /* 0x000fc00000000000 */
        /* <DEDUP_REMOVED lines=13> */
.L_x_41:


//--------------------- .nv.shared.reserved.0     --------------------------
	.section	.nv.shared.reserved.0,"aw",@nobits
	.weak		__nv_reservedSMEM_offset_0_alias
	.size		__nv_reservedSMEM_offset_0_alias, 0, 64
	.other		__nv_reservedSMEM_offset_0_alias,@"STO_CUDA_RESERVED_SHARED STV_DEFAULT"
__nv_reservedSMEM_offset_0_alias:
	.zero		0
	.zero		64


//--------------------- .nv.constant0._Z6kernelPiS_S_S_ --------------------------
	.section	.nv.constant0._Z6kernelPiS_S_S_,"a",@progbits
	.sectionflags	@""
	.align	4
.nv.constant0._Z6kernelPiS_S_S_:
	.zero		928


//--------------------- SYMBOLS --------------------------

	.type		.nv.reservedSmem.offset0,@object
	.size		.nv.reservedSmem.offset0,0x4
